//
// Generated by NVIDIA NVVM Compiler
//
// Compiler Build ID: CL-36424714
// Cuda compilation tools, release 13.0, V13.0.88
// Based on NVVM 20.0.0
//

.version 9.0
.target sm_100
.address_size 64

	// .globl	_Z7computeiiiffffffP4atomiPf

.visible .entry _Z7computeiiiffffffP4atomiPf(
	.param .u32 _Z7computeiiiffffffP4atomiPf_param_0,
	.param .u32 _Z7computeiiiffffffP4atomiPf_param_1,
	.param .u32 _Z7computeiiiffffffP4atomiPf_param_2,
	.param .f32 _Z7computeiiiffffffP4atomiPf_param_3,
	.param .f32 _Z7computeiiiffffffP4atomiPf_param_4,
	.param .f32 _Z7computeiiiffffffP4atomiPf_param_5,
	.param .f32 _Z7computeiiiffffffP4atomiPf_param_6,
	.param .f32 _Z7computeiiiffffffP4atomiPf_param_7,
	.param .f32 _Z7computeiiiffffffP4atomiPf_param_8,
	.param .u64 .ptr .align 1 _Z7computeiiiffffffP4atomiPf_param_9,
	.param .u32 _Z7computeiiiffffffP4atomiPf_param_10,
	.param .u64 .ptr .align 1 _Z7computeiiiffffffP4atomiPf_param_11
)
{
	.reg .pred 	%p<37>;
	.reg .b32 	%r<111>;
	.reg .b32 	%f<568>;
	.reg .b64 	%rd<45>;

	ld.param.u32 	%r43, [_Z7computeiiiffffffP4atomiPf_param_0];
	ld.param.u32 	%r40, [_Z7computeiiiffffffP4atomiPf_param_1];
	ld.param.u32 	%r41, [_Z7computeiiiffffffP4atomiPf_param_2];
	ld.param.f32 	%f57, [_Z7computeiiiffffffP4atomiPf_param_3];
	ld.param.f32 	%f59, [_Z7computeiiiffffffP4atomiPf_param_5];
	ld.param.f32 	%f60, [_Z7computeiiiffffffP4atomiPf_param_6];
	ld.param.f32 	%f61, [_Z7computeiiiffffffP4atomiPf_param_7];
	ld.param.u64 	%rd20, [_Z7computeiiiffffffP4atomiPf_param_9];
	ld.param.u32 	%r42, [_Z7computeiiiffffffP4atomiPf_param_10];
	ld.param.u64 	%rd19, [_Z7computeiiiffffffP4atomiPf_param_11];
	cvta.to.global.u64 	%rd1, %rd20;
	cvta.to.global.u64 	%rd2, %rd19;
	mov.u32 	%r44, %ctaid.x;
	mov.u32 	%r45, %ntid.x;
	mov.u32 	%r46, %tid.x;
	mad.lo.s32 	%r100, %r44, %r45, %r46;
	mov.u32 	%r47, %nctaid.x;
	mul.lo.s32 	%r2, %r45, %r47;
	mul.lo.s32 	%r48, %r40, %r43;
	mul.lo.s32 	%r3, %r48, %r41;
	setp.ge.s32 	%p1, %r100, %r3;
	@%p1 bra 	$L__BB0_48;
	mul.lo.s32 	%r4, %r41, %r40;
	cvt.rn.f32.s32 	%f1, %r41;
	setp.gt.s32 	%p2, %r42, 0;
	@%p2 bra 	$L__BB0_7;
	mul.wide.s32 	%rd3, %r2, 4;
$L__BB0_3:
	.pragma "nounroll";
	mul.wide.s32 	%rd21, %r100, 4;
	add.s64 	%rd16, %rd2, %rd21;
	mov.b32 	%r49, 0;
	st.global.u32 	[%rd16], %r49;
	add.s32 	%r36, %r100, %r2;
	setp.ge.s32 	%p3, %r36, %r3;
	@%p3 bra 	$L__BB0_48;
	add.s64 	%rd17, %rd16, %rd3;
	mov.b32 	%r50, 0;
	st.global.u32 	[%rd17], %r50;
	add.s32 	%r37, %r36, %r2;
	setp.ge.s32 	%p4, %r37, %r3;
	@%p4 bra 	$L__BB0_48;
	add.s64 	%rd18, %rd17, %rd3;
	mov.b32 	%r51, 0;
	st.global.u32 	[%rd18], %r51;
	add.s32 	%r38, %r37, %r2;
	setp.ge.s32 	%p5, %r38, %r3;
	@%p5 bra 	$L__BB0_48;
	add.s64 	%rd22, %rd18, %rd3;
	mov.b32 	%r52, 0;
	st.global.u32 	[%rd22], %r52;
	add.s32 	%r100, %r38, %r2;
	setp.lt.s32 	%p6, %r100, %r3;
	@%p6 bra 	$L__BB0_3;
	bra.uni 	$L__BB0_48;
$L__BB0_7:
	add.s32 	%r53, %r100, %r2;
	max.s32 	%r54, %r3, %r53;
	setp.lt.s32 	%p7, %r53, %r3;
	selp.u32 	%r55, 1, 0, %p7;
	add.s32 	%r56, %r53, %r55;
	sub.s32 	%r57, %r54, %r56;
	div.u32 	%r58, %r57, %r2;
	add.s32 	%r5, %r58, %r55;
	and.b32  	%r59, %r5, 3;
	setp.eq.s32 	%p8, %r59, 3;
	@%p8 bra 	$L__BB0_17;
	mov.b32 	%r97, 0;
$L__BB0_9:
	.pragma "nounroll";
	ld.param.f32 	%f543, [_Z7computeiiiffffffP4atomiPf_param_8];
	ld.param.f32 	%f538, [_Z7computeiiiffffffP4atomiPf_param_4];
	setp.lt.u32 	%p9, %r42, 4;
	div.s32 	%r62, %r100, %r4;
	cvt.rn.f32.s32 	%f65, %r62;
	fma.rn.f32 	%f2, %f57, %f65, %f60;
	mul.lo.s32 	%r63, %r62, %r4;
	sub.s32 	%r64, %r100, %r63;
	cvt.rn.f32.s32 	%f66, %r64;
	mul.f32 	%f67, %f538, %f66;
	div.rn.f32 	%f68, %f67, %f1;
	add.f32 	%f3, %f61, %f68;
	rem.s32 	%r65, %r100, %r41;
	cvt.rn.f32.s32 	%f69, %r65;
	fma.rn.f32 	%f4, %f59, %f69, %f543;
	mov.f32 	%f551, 0f00000000;
	mov.b32 	%r99, 0;
	@%p9 bra 	$L__BB0_12;
	mov.f32 	%f551, 0f00000000;
	mov.b32 	%r98, 0;
$L__BB0_11:
	.pragma "nounroll";
	mul.wide.u32 	%rd23, %r98, 16;
	add.s64 	%rd24, %rd1, %rd23;
	ld.global.f32 	%f71, [%rd24];
	sub.f32 	%f72, %f2, %f71;
	ld.global.f32 	%f73, [%rd24+4];
	sub.f32 	%f74, %f3, %f73;
	ld.global.f32 	%f75, [%rd24+8];
	sub.f32 	%f76, %f4, %f75;
	ld.global.f32 	%f77, [%rd24+12];
	mul.f32 	%f78, %f74, %f74;
	fma.rn.f32 	%f79, %f72, %f72, %f78;
	fma.rn.f32 	%f80, %f76, %f76, %f79;
	sqrt.rn.f32 	%f81, %f80;
	div.rn.f32 	%f82, %f77, %f81;
	add.f32 	%f83, %f551, %f82;
	ld.global.f32 	%f84, [%rd24+16];
	sub.f32 	%f85, %f2, %f84;
	ld.global.f32 	%f86, [%rd24+20];
	sub.f32 	%f87, %f3, %f86;
	ld.global.f32 	%f88, [%rd24+24];
	sub.f32 	%f89, %f4, %f88;
	ld.global.f32 	%f90, [%rd24+28];
	mul.f32 	%f91, %f87, %f87;
	fma.rn.f32 	%f92, %f85, %f85, %f91;
	fma.rn.f32 	%f93, %f89, %f89, %f92;
	sqrt.rn.f32 	%f94, %f93;
	div.rn.f32 	%f95, %f90, %f94;
	add.f32 	%f96, %f83, %f95;
	ld.global.f32 	%f97, [%rd24+32];
	sub.f32 	%f98, %f2, %f97;
	ld.global.f32 	%f99, [%rd24+36];
	sub.f32 	%f100, %f3, %f99;
	ld.global.f32 	%f101, [%rd24+40];
	sub.f32 	%f102, %f4, %f101;
	ld.global.f32 	%f103, [%rd24+44];
	mul.f32 	%f104, %f100, %f100;
	fma.rn.f32 	%f105, %f98, %f98, %f104;
	fma.rn.f32 	%f106, %f102, %f102, %f105;
	sqrt.rn.f32 	%f107, %f106;
	div.rn.f32 	%f108, %f103, %f107;
	add.f32 	%f109, %f96, %f108;
	ld.global.f32 	%f110, [%rd24+48];
	sub.f32 	%f111, %f2, %f110;
	ld.global.f32 	%f112, [%rd24+52];
	sub.f32 	%f113, %f3, %f112;
	ld.global.f32 	%f114, [%rd24+56];
	sub.f32 	%f115, %f4, %f114;
	ld.global.f32 	%f116, [%rd24+60];
	mul.f32 	%f117, %f113, %f113;
	fma.rn.f32 	%f118, %f111, %f111, %f117;
	fma.rn.f32 	%f119, %f115, %f115, %f118;
	sqrt.rn.f32 	%f120, %f119;
	div.rn.f32 	%f121, %f116, %f120;
	add.f32 	%f551, %f109, %f121;
	add.s32 	%r98, %r98, 4;
	and.b32  	%r99, %r42, 2147483644;
	setp.ne.s32 	%p10, %r98, %r99;
	@%p10 bra 	$L__BB0_11;
$L__BB0_12:
	and.b32  	%r67, %r42, 3;
	setp.eq.s32 	%p11, %r67, 0;
	@%p11 bra 	$L__BB0_16;
	setp.eq.s32 	%p12, %r67, 1;
	mul.wide.u32 	%rd25, %r99, 16;
	add.s64 	%rd4, %rd1, %rd25;
	ld.global.f32 	%f122, [%rd4];
	sub.f32 	%f123, %f2, %f122;
	ld.global.f32 	%f124, [%rd4+4];
	sub.f32 	%f125, %f3, %f124;
	ld.global.f32 	%f126, [%rd4+8];
	sub.f32 	%f127, %f4, %f126;
	ld.global.f32 	%f128, [%rd4+12];
	mul.f32 	%f129, %f125, %f125;
	fma.rn.f32 	%f130, %f123, %f123, %f129;
	fma.rn.f32 	%f131, %f127, %f127, %f130;
	sqrt.rn.f32 	%f132, %f131;
	div.rn.f32 	%f133, %f128, %f132;
	add.f32 	%f551, %f551, %f133;
	@%p12 bra 	$L__BB0_16;
	setp.eq.s32 	%p13, %r67, 2;
	ld.global.f32 	%f134, [%rd4+16];
	sub.f32 	%f135, %f2, %f134;
	ld.global.f32 	%f136, [%rd4+20];
	sub.f32 	%f137, %f3, %f136;
	ld.global.f32 	%f138, [%rd4+24];
	sub.f32 	%f139, %f4, %f138;
	ld.global.f32 	%f140, [%rd4+28];
	mul.f32 	%f141, %f137, %f137;
	fma.rn.f32 	%f142, %f135, %f135, %f141;
	fma.rn.f32 	%f143, %f139, %f139, %f142;
	sqrt.rn.f32 	%f144, %f143;
	div.rn.f32 	%f145, %f140, %f144;
	add.f32 	%f551, %f551, %f145;
	@%p13 bra 	$L__BB0_16;
	ld.global.f32 	%f146, [%rd4+32];
	sub.f32 	%f147, %f2, %f146;
	ld.global.f32 	%f148, [%rd4+36];
	sub.f32 	%f149, %f3, %f148;
	ld.global.f32 	%f150, [%rd4+40];
	sub.f32 	%f151, %f4, %f150;
	ld.global.f32 	%f152, [%rd4+44];
	mul.f32 	%f153, %f149, %f149;
	fma.rn.f32 	%f154, %f147, %f147, %f153;
	fma.rn.f32 	%f155, %f151, %f151, %f154;
	sqrt.rn.f32 	%f156, %f155;
	div.rn.f32 	%f157, %f152, %f156;
	add.f32 	%f551, %f551, %f157;
$L__BB0_16:
	ld.param.u64 	%rd42, [_Z7computeiiiffffffP4atomiPf_param_11];
	cvta.to.global.u64 	%rd26, %rd42;
	mul.wide.s32 	%rd27, %r100, 4;
	add.s64 	%rd28, %rd26, %rd27;
	st.global.f32 	[%rd28], %f551;
	add.s32 	%r100, %r100, %r2;
	add.s32 	%r97, %r97, 1;
	add.s32 	%r70, %r5, 1;
	and.b32  	%r71, %r70, 3;
	setp.ne.s32 	%p14, %r97, %r71;
	@%p14 bra 	$L__BB0_9;
$L__BB0_17:
	setp.lt.u32 	%p15, %r5, 3;
	@%p15 bra 	$L__BB0_48;
	and.b32  	%r15, %r42, 3;
	and.b32  	%r16, %r42, 2147483644;
	mul.wide.s32 	%rd9, %r2, 4;
$L__BB0_19:
	.pragma "nounroll";
	ld.param.f32 	%f544, [_Z7computeiiiffffffP4atomiPf_param_8];
	ld.param.f32 	%f539, [_Z7computeiiiffffffP4atomiPf_param_4];
	setp.lt.u32 	%p16, %r42, 4;
	div.s32 	%r73, %r100, %r4;
	cvt.rn.f32.s32 	%f160, %r73;
	fma.rn.f32 	%f13, %f57, %f160, %f60;
	mul.lo.s32 	%r74, %r73, %r4;
	sub.s32 	%r75, %r100, %r74;
	cvt.rn.f32.s32 	%f161, %r75;
	mul.f32 	%f162, %f539, %f161;
	div.rn.f32 	%f163, %f162, %f1;
	add.f32 	%f14, %f61, %f163;
	rem.s32 	%r76, %r100, %r41;
	cvt.rn.f32.s32 	%f164, %r76;
	fma.rn.f32 	%f15, %f59, %f164, %f544;
	mov.f32 	%f567, 0f00000000;
	mov.b32 	%r109, 0;
	@%p16 bra 	$L__BB0_22;
	and.b32  	%r77, %r42, 2147483644;
	neg.s32 	%r102, %r77;
	add.s64 	%rd44, %rd1, 32;
	mov.f32 	%f567, 0f00000000;
$L__BB0_21:
	.pragma "nounroll";
	ld.global.f32 	%f166, [%rd44+-32];
	sub.f32 	%f167, %f13, %f166;
	ld.global.f32 	%f168, [%rd44+-28];
	sub.f32 	%f169, %f14, %f168;
	ld.global.f32 	%f170, [%rd44+-24];
	sub.f32 	%f171, %f15, %f170;
	ld.global.f32 	%f172, [%rd44+-20];
	mul.f32 	%f173, %f169, %f169;
	fma.rn.f32 	%f174, %f167, %f167, %f173;
	fma.rn.f32 	%f175, %f171, %f171, %f174;
	sqrt.rn.f32 	%f176, %f175;
	div.rn.f32 	%f177, %f172, %f176;
	add.f32 	%f178, %f567, %f177;
	ld.global.f32 	%f179, [%rd44+-16];
	sub.f32 	%f180, %f13, %f179;
	ld.global.f32 	%f181, [%rd44+-12];
	sub.f32 	%f182, %f14, %f181;
	ld.global.f32 	%f183, [%rd44+-8];
	sub.f32 	%f184, %f15, %f183;
	ld.global.f32 	%f185, [%rd44+-4];
	mul.f32 	%f186, %f182, %f182;
	fma.rn.f32 	%f187, %f180, %f180, %f186;
	fma.rn.f32 	%f188, %f184, %f184, %f187;
	sqrt.rn.f32 	%f189, %f188;
	div.rn.f32 	%f190, %f185, %f189;
	add.f32 	%f191, %f178, %f190;
	ld.global.f32 	%f192, [%rd44];
	sub.f32 	%f193, %f13, %f192;
	ld.global.f32 	%f194, [%rd44+4];
	sub.f32 	%f195, %f14, %f194;
	ld.global.f32 	%f196, [%rd44+8];
	sub.f32 	%f197, %f15, %f196;
	ld.global.f32 	%f198, [%rd44+12];
	mul.f32 	%f199, %f195, %f195;
	fma.rn.f32 	%f200, %f193, %f193, %f199;
	fma.rn.f32 	%f201, %f197, %f197, %f200;
	sqrt.rn.f32 	%f202, %f201;
	div.rn.f32 	%f203, %f198, %f202;
	add.f32 	%f204, %f191, %f203;
	ld.global.f32 	%f205, [%rd44+16];
	sub.f32 	%f206, %f13, %f205;
	ld.global.f32 	%f207, [%rd44+20];
	sub.f32 	%f208, %f14, %f207;
	ld.global.f32 	%f209, [%rd44+24];
	sub.f32 	%f210, %f15, %f209;
	ld.global.f32 	%f211, [%rd44+28];
	mul.f32 	%f212, %f208, %f208;
	fma.rn.f32 	%f213, %f206, %f206, %f212;
	fma.rn.f32 	%f214, %f210, %f210, %f213;
	sqrt.rn.f32 	%f215, %f214;
	div.rn.f32 	%f216, %f211, %f215;
	add.f32 	%f567, %f204, %f216;
	add.s32 	%r102, %r102, 4;
	add.s64 	%rd44, %rd44, 64;
	setp.eq.s32 	%p17, %r102, 0;
	mov.u32 	%r109, %r16;
	@%p17 bra 	$L__BB0_22;
	bra.uni 	$L__BB0_21;
$L__BB0_22:
	setp.eq.s32 	%p18, %r15, 0;
	@%p18 bra 	$L__BB0_26;
	setp.eq.s32 	%p19, %r15, 1;
	mul.wide.u32 	%rd29, %r109, 16;
	add.s64 	%rd14, %rd1, %rd29;
	ld.global.f32 	%f217, [%rd14];
	sub.f32 	%f218, %f13, %f217;
	ld.global.f32 	%f219, [%rd14+4];
	sub.f32 	%f220, %f14, %f219;
	ld.global.f32 	%f221, [%rd14+8];
	sub.f32 	%f222, %f15, %f221;
	ld.global.f32 	%f223, [%rd14+12];
	mul.f32 	%f224, %f220, %f220;
	fma.rn.f32 	%f225, %f218, %f218, %f224;
	fma.rn.f32 	%f226, %f222, %f222, %f225;
	sqrt.rn.f32 	%f227, %f226;
	div.rn.f32 	%f228, %f223, %f227;
	add.f32 	%f567, %f567, %f228;
	@%p19 bra 	$L__BB0_26;
	setp.eq.s32 	%p20, %r15, 2;
	ld.global.f32 	%f229, [%rd14+16];
	sub.f32 	%f230, %f13, %f229;
	ld.global.f32 	%f231, [%rd14+20];
	sub.f32 	%f232, %f14, %f231;
	ld.global.f32 	%f233, [%rd14+24];
	sub.f32 	%f234, %f15, %f233;
	ld.global.f32 	%f235, [%rd14+28];
	mul.f32 	%f236, %f232, %f232;
	fma.rn.f32 	%f237, %f230, %f230, %f236;
	fma.rn.f32 	%f238, %f234, %f234, %f237;
	sqrt.rn.f32 	%f239, %f238;
	div.rn.f32 	%f240, %f235, %f239;
	add.f32 	%f567, %f567, %f240;
	@%p20 bra 	$L__BB0_26;
	ld.global.f32 	%f241, [%rd14+32];
	sub.f32 	%f242, %f13, %f241;
	ld.global.f32 	%f243, [%rd14+36];
	sub.f32 	%f244, %f14, %f243;
	ld.global.f32 	%f245, [%rd14+40];
	sub.f32 	%f246, %f15, %f245;
	ld.global.f32 	%f247, [%rd14+44];
	mul.f32 	%f248, %f244, %f244;
	fma.rn.f32 	%f249, %f242, %f242, %f248;
	fma.rn.f32 	%f250, %f246, %f246, %f249;
	sqrt.rn.f32 	%f251, %f250;
	div.rn.f32 	%f252, %f247, %f251;
	add.f32 	%f567, %f567, %f252;
$L__BB0_26:
	ld.param.u64 	%rd43, [_Z7computeiiiffffffP4atomiPf_param_11];
	ld.param.f32 	%f545, [_Z7computeiiiffffffP4atomiPf_param_8];
	ld.param.f32 	%f540, [_Z7computeiiiffffffP4atomiPf_param_4];
	setp.lt.u32 	%p21, %r42, 4;
	cvta.to.global.u64 	%rd30, %rd43;
	mul.wide.s32 	%rd31, %r100, 4;
	add.s64 	%rd15, %rd30, %rd31;
	st.global.f32 	[%rd15], %f567;
	add.s32 	%r34, %r100, %r2;
	div.s32 	%r79, %r34, %r4;
	cvt.rn.f32.s32 	%f255, %r79;
	fma.rn.f32 	%f54, %f57, %f255, %f60;
	mul.lo.s32 	%r80, %r79, %r4;
	sub.s32 	%r81, %r34, %r80;
	cvt.rn.f32.s32 	%f256, %r81;
	mul.f32 	%f257, %f540, %f256;
	div.rn.f32 	%f258, %f257, %f1;
	add.f32 	%f55, %f61, %f258;
	rem.s32 	%r82, %r34, %r41;
	cvt.rn.f32.s32 	%f259, %r82;
	fma.rn.f32 	%f56, %f59, %f259, %f545;
	mov.f32 	%f556, 0f00000000;
	mov.b32 	%r104, 0;
	@%p21 bra 	$L__BB0_29;
	mov.f32 	%f556, 0f00000000;
	mov.b32 	%r103, 0;
$L__BB0_28:
	.pragma "nounroll";
	mul.wide.u32 	%rd32, %r103, 16;
	add.s64 	%rd33, %rd1, %rd32;
	ld.global.f32 	%f261, [%rd33];
	sub.f32 	%f262, %f54, %f261;
	ld.global.f32 	%f263, [%rd33+4];
	sub.f32 	%f264, %f55, %f263;
	ld.global.f32 	%f265, [%rd33+8];
	sub.f32 	%f266, %f56, %f265;
	ld.global.f32 	%f267, [%rd33+12];
	mul.f32 	%f268, %f264, %f264;
	fma.rn.f32 	%f269, %f262, %f262, %f268;
	fma.rn.f32 	%f270, %f266, %f266, %f269;
	sqrt.rn.f32 	%f271, %f270;
	div.rn.f32 	%f272, %f267, %f271;
	add.f32 	%f273, %f556, %f272;
	ld.global.f32 	%f274, [%rd33+16];
	sub.f32 	%f275, %f54, %f274;
	ld.global.f32 	%f276, [%rd33+20];
	sub.f32 	%f277, %f55, %f276;
	ld.global.f32 	%f278, [%rd33+24];
	sub.f32 	%f279, %f56, %f278;
	ld.global.f32 	%f280, [%rd33+28];
	mul.f32 	%f281, %f277, %f277;
	fma.rn.f32 	%f282, %f275, %f275, %f281;
	fma.rn.f32 	%f283, %f279, %f279, %f282;
	sqrt.rn.f32 	%f284, %f283;
	div.rn.f32 	%f285, %f280, %f284;
	add.f32 	%f286, %f273, %f285;
	ld.global.f32 	%f287, [%rd33+32];
	sub.f32 	%f288, %f54, %f287;
	ld.global.f32 	%f289, [%rd33+36];
	sub.f32 	%f290, %f55, %f289;
	ld.global.f32 	%f291, [%rd33+40];
	sub.f32 	%f292, %f56, %f291;
	ld.global.f32 	%f293, [%rd33+44];
	mul.f32 	%f294, %f290, %f290;
	fma.rn.f32 	%f295, %f288, %f288, %f294;
	fma.rn.f32 	%f296, %f292, %f292, %f295;
	sqrt.rn.f32 	%f297, %f296;
	div.rn.f32 	%f298, %f293, %f297;
	add.f32 	%f299, %f286, %f298;
	ld.global.f32 	%f300, [%rd33+48];
	sub.f32 	%f301, %f54, %f300;
	ld.global.f32 	%f302, [%rd33+52];
	sub.f32 	%f303, %f55, %f302;
	ld.global.f32 	%f304, [%rd33+56];
	sub.f32 	%f305, %f56, %f304;
	ld.global.f32 	%f306, [%rd33+60];
	mul.f32 	%f307, %f303, %f303;
	fma.rn.f32 	%f308, %f301, %f301, %f307;
	fma.rn.f32 	%f309, %f305, %f305, %f308;
	sqrt.rn.f32 	%f310, %f309;
	div.rn.f32 	%f311, %f306, %f310;
	add.f32 	%f556, %f299, %f311;
	add.s32 	%r103, %r103, 4;
	setp.ne.s32 	%p22, %r103, %r16;
	mov.u32 	%r104, %r16;
	@%p22 bra 	$L__BB0_28;
$L__BB0_29:
	setp.eq.s32 	%p23, %r15, 0;
	@%p23 bra 	$L__BB0_33;
	setp.eq.s32 	%p24, %r15, 1;
	mul.wide.u32 	%rd34, %r104, 16;
	add.s64 	%rd8, %rd1, %rd34;
	ld.global.f32 	%f312, [%rd8];
	sub.f32 	%f313, %f54, %f312;
	ld.global.f32 	%f314, [%rd8+4];
	sub.f32 	%f315, %f55, %f314;
	ld.global.f32 	%f316, [%rd8+8];
	sub.f32 	%f317, %f56, %f316;
	ld.global.f32 	%f318, [%rd8+12];
	mul.f32 	%f319, %f315, %f315;
	fma.rn.f32 	%f320, %f313, %f313, %f319;
	fma.rn.f32 	%f321, %f317, %f317, %f320;
	sqrt.rn.f32 	%f322, %f321;
	div.rn.f32 	%f323, %f318, %f322;
	add.f32 	%f556, %f556, %f323;
	@%p24 bra 	$L__BB0_33;
	setp.eq.s32 	%p25, %r15, 2;
	ld.global.f32 	%f324, [%rd8+16];
	sub.f32 	%f325, %f54, %f324;
	ld.global.f32 	%f326, [%rd8+20];
	sub.f32 	%f327, %f55, %f326;
	ld.global.f32 	%f328, [%rd8+24];
	sub.f32 	%f329, %f56, %f328;
	ld.global.f32 	%f330, [%rd8+28];
	mul.f32 	%f331, %f327, %f327;
	fma.rn.f32 	%f332, %f325, %f325, %f331;
	fma.rn.f32 	%f333, %f329, %f329, %f332;
	sqrt.rn.f32 	%f334, %f333;
	div.rn.f32 	%f335, %f330, %f334;
	add.f32 	%f556, %f556, %f335;
	@%p25 bra 	$L__BB0_33;
	ld.global.f32 	%f336, [%rd8+32];
	sub.f32 	%f337, %f54, %f336;
	ld.global.f32 	%f338, [%rd8+36];
	sub.f32 	%f339, %f55, %f338;
	ld.global.f32 	%f340, [%rd8+40];
	sub.f32 	%f341, %f56, %f340;
	ld.global.f32 	%f342, [%rd8+44];
	mul.f32 	%f343, %f339, %f339;
	fma.rn.f32 	%f344, %f337, %f337, %f343;
	fma.rn.f32 	%f345, %f341, %f341, %f344;
	sqrt.rn.f32 	%f346, %f345;
	div.rn.f32 	%f347, %f342, %f346;
	add.f32 	%f556, %f556, %f347;
$L__BB0_33:
	ld.param.f32 	%f546, [_Z7computeiiiffffffP4atomiPf_param_8];
	ld.param.f32 	%f541, [_Z7computeiiiffffffP4atomiPf_param_4];
	setp.lt.u32 	%p26, %r42, 4;
	add.s64 	%rd10, %rd15, %rd9;
	st.global.f32 	[%rd10], %f556;
	add.s32 	%r24, %r34, %r2;
	div.s32 	%r85, %r24, %r4;
	cvt.rn.f32.s32 	%f350, %r85;
	fma.rn.f32 	%f26, %f57, %f350, %f60;
	mul.lo.s32 	%r86, %r85, %r4;
	sub.s32 	%r87, %r24, %r86;
	cvt.rn.f32.s32 	%f351, %r87;
	mul.f32 	%f352, %f541, %f351;
	div.rn.f32 	%f353, %f352, %f1;
	add.f32 	%f27, %f61, %f353;
	rem.s32 	%r88, %r24, %r41;
	cvt.rn.f32.s32 	%f354, %r88;
	fma.rn.f32 	%f28, %f59, %f354, %f546;
	mov.f32 	%f560, 0f00000000;
	mov.b32 	%r106, 0;
	@%p26 bra 	$L__BB0_36;
	mov.f32 	%f560, 0f00000000;
	mov.b32 	%r105, 0;
$L__BB0_35:
	.pragma "nounroll";
	mul.wide.u32 	%rd35, %r105, 16;
	add.s64 	%rd36, %rd1, %rd35;
	ld.global.f32 	%f356, [%rd36];
	sub.f32 	%f357, %f26, %f356;
	ld.global.f32 	%f358, [%rd36+4];
	sub.f32 	%f359, %f27, %f358;
	ld.global.f32 	%f360, [%rd36+8];
	sub.f32 	%f361, %f28, %f360;
	ld.global.f32 	%f362, [%rd36+12];
	mul.f32 	%f363, %f359, %f359;
	fma.rn.f32 	%f364, %f357, %f357, %f363;
	fma.rn.f32 	%f365, %f361, %f361, %f364;
	sqrt.rn.f32 	%f366, %f365;
	div.rn.f32 	%f367, %f362, %f366;
	add.f32 	%f368, %f560, %f367;
	ld.global.f32 	%f369, [%rd36+16];
	sub.f32 	%f370, %f26, %f369;
	ld.global.f32 	%f371, [%rd36+20];
	sub.f32 	%f372, %f27, %f371;
	ld.global.f32 	%f373, [%rd36+24];
	sub.f32 	%f374, %f28, %f373;
	ld.global.f32 	%f375, [%rd36+28];
	mul.f32 	%f376, %f372, %f372;
	fma.rn.f32 	%f377, %f370, %f370, %f376;
	fma.rn.f32 	%f378, %f374, %f374, %f377;
	sqrt.rn.f32 	%f379, %f378;
	div.rn.f32 	%f380, %f375, %f379;
	add.f32 	%f381, %f368, %f380;
	ld.global.f32 	%f382, [%rd36+32];
	sub.f32 	%f383, %f26, %f382;
	ld.global.f32 	%f384, [%rd36+36];
	sub.f32 	%f385, %f27, %f384;
	ld.global.f32 	%f386, [%rd36+40];
	sub.f32 	%f387, %f28, %f386;
	ld.global.f32 	%f388, [%rd36+44];
	mul.f32 	%f389, %f385, %f385;
	fma.rn.f32 	%f390, %f383, %f383, %f389;
	fma.rn.f32 	%f391, %f387, %f387, %f390;
	sqrt.rn.f32 	%f392, %f391;
	div.rn.f32 	%f393, %f388, %f392;
	add.f32 	%f394, %f381, %f393;
	ld.global.f32 	%f395, [%rd36+48];
	sub.f32 	%f396, %f26, %f395;
	ld.global.f32 	%f397, [%rd36+52];
	sub.f32 	%f398, %f27, %f397;
	ld.global.f32 	%f399, [%rd36+56];
	sub.f32 	%f400, %f28, %f399;
	ld.global.f32 	%f401, [%rd36+60];
	mul.f32 	%f402, %f398, %f398;
	fma.rn.f32 	%f403, %f396, %f396, %f402;
	fma.rn.f32 	%f404, %f400, %f400, %f403;
	sqrt.rn.f32 	%f405, %f404;
	div.rn.f32 	%f406, %f401, %f405;
	add.f32 	%f560, %f394, %f406;
	add.s32 	%r105, %r105, 4;
	setp.ne.s32 	%p27, %r105, %r16;
	mov.u32 	%r106, %r16;
	@%p27 bra 	$L__BB0_35;
$L__BB0_36:
	setp.eq.s32 	%p28, %r15, 0;
	@%p28 bra 	$L__BB0_40;
	setp.eq.s32 	%p29, %r15, 1;
	mul.wide.u32 	%rd37, %r106, 16;
	add.s64 	%rd11, %rd1, %rd37;
	ld.global.f32 	%f407, [%rd11];
	sub.f32 	%f408, %f26, %f407;
	ld.global.f32 	%f409, [%rd11+4];
	sub.f32 	%f410, %f27, %f409;
	ld.global.f32 	%f411, [%rd11+8];
	sub.f32 	%f412, %f28, %f411;
	ld.global.f32 	%f413, [%rd11+12];
	mul.f32 	%f414, %f410, %f410;
	fma.rn.f32 	%f415, %f408, %f408, %f414;
	fma.rn.f32 	%f416, %f412, %f412, %f415;
	sqrt.rn.f32 	%f417, %f416;
	div.rn.f32 	%f418, %f413, %f417;
	add.f32 	%f560, %f560, %f418;
	@%p29 bra 	$L__BB0_40;
	setp.eq.s32 	%p30, %r15, 2;
	ld.global.f32 	%f419, [%rd11+16];
	sub.f32 	%f420, %f26, %f419;
	ld.global.f32 	%f421, [%rd11+20];
	sub.f32 	%f422, %f27, %f421;
	ld.global.f32 	%f423, [%rd11+24];
	sub.f32 	%f424, %f28, %f423;
	ld.global.f32 	%f425, [%rd11+28];
	mul.f32 	%f426, %f422, %f422;
	fma.rn.f32 	%f427, %f420, %f420, %f426;
	fma.rn.f32 	%f428, %f424, %f424, %f427;
	sqrt.rn.f32 	%f429, %f428;
	div.rn.f32 	%f430, %f425, %f429;
	add.f32 	%f560, %f560, %f430;
	@%p30 bra 	$L__BB0_40;
	ld.global.f32 	%f431, [%rd11+32];
	sub.f32 	%f432, %f26, %f431;
	ld.global.f32 	%f433, [%rd11+36];
	sub.f32 	%f434, %f27, %f433;
	ld.global.f32 	%f435, [%rd11+40];
	sub.f32 	%f436, %f28, %f435;
	ld.global.f32 	%f437, [%rd11+44];
	mul.f32 	%f438, %f434, %f434;
	fma.rn.f32 	%f439, %f432, %f432, %f438;
	fma.rn.f32 	%f440, %f436, %f436, %f439;
	sqrt.rn.f32 	%f441, %f440;
	div.rn.f32 	%f442, %f437, %f441;
	add.f32 	%f560, %f560, %f442;
$L__BB0_40:
	ld.param.f32 	%f547, [_Z7computeiiiffffffP4atomiPf_param_8];
	ld.param.f32 	%f542, [_Z7computeiiiffffffP4atomiPf_param_4];
	setp.lt.u32 	%p31, %r42, 4;
	add.s64 	%rd12, %rd10, %rd9;
	st.global.f32 	[%rd12], %f560;
	add.s32 	%r28, %r24, %r2;
	div.s32 	%r91, %r28, %r4;
	cvt.rn.f32.s32 	%f445, %r91;
	fma.rn.f32 	%f37, %f57, %f445, %f60;
	mul.lo.s32 	%r92, %r91, %r4;
	sub.s32 	%r93, %r28, %r92;
	cvt.rn.f32.s32 	%f446, %r93;
	mul.f32 	%f447, %f542, %f446;
	div.rn.f32 	%f448, %f447, %f1;
	add.f32 	%f38, %f61, %f448;
	rem.s32 	%r94, %r28, %r41;
	cvt.rn.f32.s32 	%f449, %r94;
	fma.rn.f32 	%f39, %f59, %f449, %f547;
	mov.f32 	%f564, 0f00000000;
	mov.b32 	%r108, 0;
	@%p31 bra 	$L__BB0_43;
	mov.f32 	%f564, 0f00000000;
	mov.b32 	%r107, 0;
$L__BB0_42:
	.pragma "nounroll";
	mul.wide.u32 	%rd38, %r107, 16;
	add.s64 	%rd39, %rd1, %rd38;
	ld.global.f32 	%f451, [%rd39];
	sub.f32 	%f452, %f37, %f451;
	ld.global.f32 	%f453, [%rd39+4];
	sub.f32 	%f454, %f38, %f453;
	ld.global.f32 	%f455, [%rd39+8];
	sub.f32 	%f456, %f39, %f455;
	ld.global.f32 	%f457, [%rd39+12];
	mul.f32 	%f458, %f454, %f454;
	fma.rn.f32 	%f459, %f452, %f452, %f458;
	fma.rn.f32 	%f460, %f456, %f456, %f459;
	sqrt.rn.f32 	%f461, %f460;
	div.rn.f32 	%f462, %f457, %f461;
	add.f32 	%f463, %f564, %f462;
	ld.global.f32 	%f464, [%rd39+16];
	sub.f32 	%f465, %f37, %f464;
	ld.global.f32 	%f466, [%rd39+20];
	sub.f32 	%f467, %f38, %f466;
	ld.global.f32 	%f468, [%rd39+24];
	sub.f32 	%f469, %f39, %f468;
	ld.global.f32 	%f470, [%rd39+28];
	mul.f32 	%f471, %f467, %f467;
	fma.rn.f32 	%f472, %f465, %f465, %f471;
	fma.rn.f32 	%f473, %f469, %f469, %f472;
	sqrt.rn.f32 	%f474, %f473;
	div.rn.f32 	%f475, %f470, %f474;
	add.f32 	%f476, %f463, %f475;
	ld.global.f32 	%f477, [%rd39+32];
	sub.f32 	%f478, %f37, %f477;
	ld.global.f32 	%f479, [%rd39+36];
	sub.f32 	%f480, %f38, %f479;
	ld.global.f32 	%f481, [%rd39+40];
	sub.f32 	%f482, %f39, %f481;
	ld.global.f32 	%f483, [%rd39+44];
	mul.f32 	%f484, %f480, %f480;
	fma.rn.f32 	%f485, %f478, %f478, %f484;
	fma.rn.f32 	%f486, %f482, %f482, %f485;
	sqrt.rn.f32 	%f487, %f486;
	div.rn.f32 	%f488, %f483, %f487;
	add.f32 	%f489, %f476, %f488;
	ld.global.f32 	%f490, [%rd39+48];
	sub.f32 	%f491, %f37, %f490;
	ld.global.f32 	%f492, [%rd39+52];
	sub.f32 	%f493, %f38, %f492;
	ld.global.f32 	%f494, [%rd39+56];
	sub.f32 	%f495, %f39, %f494;
	ld.global.f32 	%f496, [%rd39+60];
	mul.f32 	%f497, %f493, %f493;
	fma.rn.f32 	%f498, %f491, %f491, %f497;
	fma.rn.f32 	%f499, %f495, %f495, %f498;
	sqrt.rn.f32 	%f500, %f499;
	div.rn.f32 	%f501, %f496, %f500;
	add.f32 	%f564, %f489, %f501;
	add.s32 	%r107, %r107, 4;
	setp.ne.s32 	%p32, %r107, %r16;
	mov.u32 	%r108, %r16;
	@%p32 bra 	$L__BB0_42;
$L__BB0_43:
	setp.eq.s32 	%p33, %r15, 0;
	@%p33 bra 	$L__BB0_47;
	setp.eq.s32 	%p34, %r15, 1;
	mul.wide.u32 	%rd40, %r108, 16;
	add.s64 	%rd13, %rd1, %rd40;
	ld.global.f32 	%f502, [%rd13];
	sub.f32 	%f503, %f37, %f502;
	ld.global.f32 	%f504, [%rd13+4];
	sub.f32 	%f505, %f38, %f504;
	ld.global.f32 	%f506, [%rd13+8];
	sub.f32 	%f507, %f39, %f506;
	ld.global.f32 	%f508, [%rd13+12];
	mul.f32 	%f509, %f505, %f505;
	fma.rn.f32 	%f510, %f503, %f503, %f509;
	fma.rn.f32 	%f511, %f507, %f507, %f510;
	sqrt.rn.f32 	%f512, %f511;
	div.rn.f32 	%f513, %f508, %f512;
	add.f32 	%f564, %f564, %f513;
	@%p34 bra 	$L__BB0_47;
	setp.eq.s32 	%p35, %r15, 2;
	ld.global.f32 	%f514, [%rd13+16];
	sub.f32 	%f515, %f37, %f514;
	ld.global.f32 	%f516, [%rd13+20];
	sub.f32 	%f517, %f38, %f516;
	ld.global.f32 	%f518, [%rd13+24];
	sub.f32 	%f519, %f39, %f518;
	ld.global.f32 	%f520, [%rd13+28];
	mul.f32 	%f521, %f517, %f517;
	fma.rn.f32 	%f522, %f515, %f515, %f521;
	fma.rn.f32 	%f523, %f519, %f519, %f522;
	sqrt.rn.f32 	%f524, %f523;
	div.rn.f32 	%f525, %f520, %f524;
	add.f32 	%f564, %f564, %f525;
	@%p35 bra 	$L__BB0_47;
	ld.global.f32 	%f526, [%rd13+32];
	sub.f32 	%f527, %f37, %f526;
	ld.global.f32 	%f528, [%rd13+36];
	sub.f32 	%f529, %f38, %f528;
	ld.global.f32 	%f530, [%rd13+40];
	sub.f32 	%f531, %f39, %f530;
	ld.global.f32 	%f532, [%rd13+44];
	mul.f32 	%f533, %f529, %f529;
	fma.rn.f32 	%f534, %f527, %f527, %f533;
	fma.rn.f32 	%f535, %f531, %f531, %f534;
	sqrt.rn.f32 	%f536, %f535;
	div.rn.f32 	%f537, %f532, %f536;
	add.f32 	%f564, %f564, %f537;
$L__BB0_47:
	add.s64 	%rd41, %rd12, %rd9;
	st.global.f32 	[%rd41], %f564;
	add.s32 	%r100, %r28, %r2;
	setp.lt.s32 	%p36, %r100, %r3;
	@%p36 bra 	$L__BB0_19;
$L__BB0_48:
	ret;

}


// ===== COMPILED SASS (sm_100) =====

	.target	sm_100

	.elftype	@"ET_EXEC"


//--------------------- .note.nv.tkinfo           --------------------------
	.section	.note.nv.tkinfo,"",@"SHT_NOTE"
	.sectionflags	@"SHF_NOTE_NV_TKINFO"
	.tkinfo
        /*0018*/ 	.word	0x00000002
        /*0030*/ 	.string	""
        /*0030*/ 	.string	"ptxas"
        /*0030*/ 	.string	"Cuda compilation tools, release 13.0, V13.0.88"
        /*0030*/ 	.string	"Build cuda_13.0.r13.0/compiler.36424714_0"
        /*0030*/ 	.string	"-arch sm_100 -m 64 "



//--------------------- .note.nv.cuinfo           --------------------------
	.section	.note.nv.cuinfo,"",@"SHT_NOTE"
	.sectionflags	@"SHF_NOTE_NV_CUINFO"
        /*0018*/ 	.short	0x0002
        /*001a*/ 	.short	0x0064
        /*001c*/ 	.short	0x0082
	.zero		2


//--------------------- .nv.info                  --------------------------
	.section	.nv.info,"",@"SHT_CUDA_INFO"
	.align	4


	//----- nvinfo : EIATTR_REGCOUNT
	.align		4
        /*0000*/ 	.byte	0x04, 0x2f
        /*0002*/ 	.short	(.L_1 - .L_0)
	.align		4
.L_0:
        /*0004*/ 	.word	index@(_Z7computeiiiffffffP4atomiPf)
        /*0008*/ 	.word	0x00000020


	//----- nvinfo : EIATTR_FRAME_SIZE
	.align		4
.L_1:
        /*000c*/ 	.byte	0x04, 0x11
        /*000e*/ 	.short	(.L_3 - .L_2)
	.align		4
.L_2:
        /*0010*/ 	.word	index@($__internal_1_$__cuda_sm3x_div_rn_noftz_f32_slowpath)
        /*0014*/ 	.word	0x00000000


	//----- nvinfo : EIATTR_FRAME_SIZE
	.align		4
.L_3:
        /*0018*/ 	.byte	0x04, 0x11
        /*001a*/ 	.short	(.L_5 - .L_4)
	.align		4
.L_4:
        /*001c*/ 	.word	index@($__internal_0_$__cuda_sm20_sqrt_rn_f32_slowpath)
        /*0020*/ 	.word	0x00000000


	//----- nvinfo : EIATTR_FRAME_SIZE
	.align		4
.L_5:
        /*0024*/ 	.byte	0x04, 0x11
        /*0026*/ 	.short	(.L_7 - .L_6)
	.align		4
.L_6:
        /*0028*/ 	.word	index@(_Z7computeiiiffffffP4atomiPf)
        /*002c*/ 	.word	0x00000000


	//----- nvinfo : EIATTR_MIN_STACK_SIZE
	.align		4
.L_7:
        /*0030*/ 	.byte	0x04, 0x12
        /*0032*/ 	.short	(.L_9 - .L_8)
	.align		4
.L_8:
        /*0034*/ 	.word	index@(_Z7computeiiiffffffP4atomiPf)
        /*0038*/ 	.word	0x00000000
.L_9:


//--------------------- .nv.compat                --------------------------
	.section	.nv.compat,"",@"SHT_CUDA_COMPAT_INFO"
	.align	4
        /*0000*/ 	.byte	0x02, 0x09, 0x00, 0x00, 0x02, 0x02, 0x01, 0x00, 0x02, 0x05, 0x05, 0x00, 0x03, 0x07, 0x01, 0x01
        /*0010*/ 	.byte	0x02, 0x03, 0x00, 0x00, 0x02, 0x06, 0x01, 0x00, 0x04, 0x0b, 0x08, 0x00, 0x01, 0x00, 0x00, 0x00
        /*0020*/ 	.byte	0x00, 0x00, 0x00, 0x00


//--------------------- .nv.info._Z7computeiiiffffffP4atomiPf --------------------------
	.section	.nv.info._Z7computeiiiffffffP4atomiPf,"",@"SHT_CUDA_INFO"
	.sectionflags	@""
	.align	4


	//----- nvinfo : EIATTR_CUDA_API_VERSION
	.align		4
        /*0000*/ 	.byte	0x04, 0x37
        /*0002*/ 	.short	(.L_11 - .L_10)
.L_10:
        /*0004*/ 	.word	0x00000082


	//----- nvinfo : EIATTR_KPARAM_INFO
	.align		4
.L_11:
        /*0008*/ 	.byte	0x04, 0x17
        /*000a*/ 	.short	(.L_13 - .L_12)
.L_12:
        /*000c*/ 	.word	0x00000000
        /*0010*/ 	.short	0x000b
        /*0012*/ 	.short	0x0038
        /*0014*/ 	.byte	0x00, 0xf5, 0x21, 0x00


	//----- nvinfo : EIATTR_KPARAM_INFO
	.align		4
.L_13:
        /*0018*/ 	.byte	0x04, 0x17
        /*001a*/ 	.short	(.L_15 - .L_14)
.L_14:
        /*001c*/ 	.word	0x00000000
        /*0020*/ 	.short	0x000a
        /*0022*/ 	.short	0x0030
        /*0024*/ 	.byte	0x00, 0xf0, 0x11, 0x00


	//----- nvinfo : EIATTR_KPARAM_INFO
	.align		4
.L_15:
        /*0028*/ 	.byte	0x04, 0x17
        /*002a*/ 	.short	(.L_17 - .L_16)
.L_16:
        /*002c*/ 	.word	0x00000000
        /*0030*/ 	.short	0x0009
        /*0032*/ 	.short	0x0028
        /*0034*/ 	.byte	0x00, 0xf5, 0x21, 0x00


	//----- nvinfo : EIATTR_KPARAM_INFO
	.align		4
.L_17:
        /*0038*/ 	.byte	0x04, 0x17
        /*003a*/ 	.short	(.L_19 - .L_18)
.L_18:
        /*003c*/ 	.word	0x00000000
        /*0040*/ 	.short	0x0008
        /*0042*/ 	.short	0x0020
        /*0044*/ 	.byte	0x00, 0xf0, 0x11, 0x00


	//----- nvinfo : EIATTR_KPARAM_INFO
	.align		4
.L_19:
        /*0048*/ 	.byte	0x04, 0x17
        /*004a*/ 	.short	(.L_21 - .L_20)
.L_20:
        /*004c*/ 	.word	0x00000000
        /*0050*/ 	.short	0x0007
        /*0052*/ 	.short	0x001c
        /*0054*/ 	.byte	0x00, 0xf0, 0x11, 0x00


	//----- nvinfo : EIATTR_KPARAM_INFO
	.align		4
.L_21:
        /*0058*/ 	.byte	0x04, 0x17
        /*005a*/ 	.short	(.L_23 - .L_22)
.L_22:
        /*005c*/ 	.word	0x00000000
        /*0060*/ 	.short	0x0006
        /*0062*/ 	.short	0x0018
        /*0064*/ 	.byte	0x00, 0xf0, 0x11, 0x00


	//----- nvinfo : EIATTR_KPARAM_INFO
	.align		4
.L_23:
        /*0068*/ 	.byte	0x04, 0x17
        /*006a*/ 	.short	(.L_25 - .L_24)
.L_24:
        /*006c*/ 	.word	0x00000000
        /*0070*/ 	.short	0x0005
        /*0072*/ 	.short	0x0014
        /*0074*/ 	.byte	0x00, 0xf0, 0x11, 0x00


	//----- nvinfo : EIATTR_KPARAM_INFO
	.align		4
.L_25:
        /*0078*/ 	.byte	0x04, 0x17
        /*007a*/ 	.short	(.L_27 - .L_26)
.L_26:
        /*007c*/ 	.word	0x00000000
        /*0080*/ 	.short	0x0004
        /*0082*/ 	.short	0x0010
        /*0084*/ 	.byte	0x00, 0xf0, 0x11, 0x00


	//----- nvinfo : EIATTR_KPARAM_INFO
	.align		4
.L_27:
        /*0088*/ 	.byte	0x04, 0x17
        /*008a*/ 	.short	(.L_29 - .L_28)
.L_28:
        /*008c*/ 	.word	0x00000000
        /*0090*/ 	.short	0x0003
        /*0092*/ 	.short	0x000c
        /*0094*/ 	.byte	0x00, 0xf0, 0x11, 0x00


	//----- nvinfo : EIATTR_KPARAM_INFO
	.align		4
.L_29:
        /*0098*/ 	.byte	0x04, 0x17
        /*009a*/ 	.short	(.L_31 - .L_30)
.L_30:
        /*009c*/ 	.word	0x00000000
        /*00a0*/ 	.short	0x0002
        /*00a2*/ 	.short	0x0008
        /*00a4*/ 	.byte	0x00, 0xf0, 0x11, 0x00


	//----- nvinfo : EIATTR_KPARAM_INFO
	.align		4
.L_31:
        /*00a8*/ 	.byte	0x04, 0x17
        /*00aa*/ 	.short	(.L_33 - .L_32)
.L_32:
        /*00ac*/ 	.word	0x00000000
        /*00b0*/ 	.short	0x0001
        /*00b2*/ 	.short	0x0004
        /*00b4*/ 	.byte	0x00, 0xf0, 0x11, 0x00


	//----- nvinfo : EIATTR_KPARAM_INFO
	.align		4
.L_33:
        /*00b8*/ 	.byte	0x04, 0x17
        /*00ba*/ 	.short	(.L_35 - .L_34)
.L_34:
        /*00bc*/ 	.word	0x00000000
        /*00c0*/ 	.short	0x0000
        /*00c2*/ 	.short	0x0000
        /*00c4*/ 	.byte	0x00, 0xf0, 0x11, 0x00


	//----- nvinfo : EIATTR_SPARSE_MMA_MASK
	.align		4
.L_35:
        /*00c8*/ 	.byte	0x03, 0x50
        /*00ca*/ 	.short	0x0000


	//----- nvinfo : EIATTR_MAXREG_COUNT
	.align		4
        /*00cc*/ 	.byte	0x03, 0x1b
        /*00ce*/ 	.short	0x00ff


	//----- nvinfo : EIATTR_MERCURY_ISA_VERSION
	.align		4
        /*00d0*/ 	.byte	0x03, 0x5f
        /*00d2*/ 	.short	0x0101


	//----- nvinfo : EIATTR_VRC_CTA_INIT_COUNT
	.align		4
        /*00d4*/ 	.byte	0x02, 0x4a
	.zero		1
	.zero		1


	//----- nvinfo : EIATTR_EXIT_INSTR_OFFSETS
	.align		4
        /*00d8*/ 	.byte	0x04, 0x1c
        /*00da*/ 	.short	(.L_37 - .L_36)


	//   ....[0]....
.L_36:
        /*00dc*/ 	.word	0x000000c0


	//   ....[1]....
        /*00e0*/ 	.word	0x00000160


	//   ....[2]....
        /*00e4*/ 	.word	0x000001b0


	//   ....[3]....
        /*00e8*/ 	.word	0x00000200


	//   ....[4]....
        /*00ec*/ 	.word	0x00000260


	//   ....[5]....
        /*00f0*/ 	.word	0x00001c90


	//   ....[6]....
        /*00f4*/ 	.word	0x00007cc0


	//----- nvinfo : EIATTR_CRS_STACK_SIZE
	.align		4
.L_37:
        /*00f8*/ 	.byte	0x04, 0x1e
        /*00fa*/ 	.short	(.L_39 - .L_38)
.L_38:
        /*00fc*/ 	.word	0x00000000


	//----- nvinfo : EIATTR_CBANK_PARAM_SIZE
	.align		4
.L_39:
        /*0100*/ 	.byte	0x03, 0x19
        /*0102*/ 	.short	0x0040


	//----- nvinfo : EIATTR_PARAM_CBANK
	.align		4
        /*0104*/ 	.byte	0x04, 0x0a
        /*0106*/ 	.short	(.L_41 - .L_40)
	.align		4
.L_40:
        /*0108*/ 	.word	index@(.nv.constant0._Z7computeiiiffffffP4atomiPf)
        /*010c*/ 	.short	0x0380
        /*010e*/ 	.short	0x0040


	//----- nvinfo : EIATTR_SW_WAR
	.align		4
.L_41:
        /*0110*/ 	.byte	0x04, 0x36
        /*0112*/ 	.short	(.L_43 - .L_42)
.L_42:
        /*0114*/ 	.word	0x00000008
.L_43:


//--------------------- .nv.callgraph             --------------------------
	.section	.nv.callgraph,"",@"SHT_CUDA_CALLGRAPH"
	.align	4
	.sectionentsize	8
	.align		4
        /*0000*/ 	.word	0x00000000
	.align		4
        /*0004*/ 	.word	0xffffffff
	.align		4
        /*0008*/ 	.word	0x00000000
	.align		4
        /*000c*/ 	.word	0xfffffffe
	.align		4
        /*0010*/ 	.word	0x00000000
	.align		4
        /*0014*/ 	.word	0xfffffffd
	.align		4
        /*0018*/ 	.word	0x00000000
	.align		4
        /*001c*/ 	.word	0xfffffffc


//--------------------- .text._Z7computeiiiffffffP4atomiPf --------------------------
	.section	.text._Z7computeiiiffffffP4atomiPf,"ax",@progbits
	.align	128
        .global         _Z7computeiiiffffffP4atomiPf
        .type           _Z7computeiiiffffffP4atomiPf,@function
        .size           _Z7computeiiiffffffP4atomiPf,(.L_x_223 - _Z7computeiiiffffffP4atomiPf)
        .other          _Z7computeiiiffffffP4atomiPf,@"STO_CUDA_ENTRY STV_DEFAULT"
_Z7computeiiiffffffP4atomiPf:
.text._Z7computeiiiffffffP4atomiPf:
[----:B------:R-:W-:Y:S01]  /*0000*/  LDC R1, c[0x0][0x37c] ;  /* 0x0000df00ff017b82 */ /* 0x000fe20000000800 */
[----:B------:R-:W0:Y:S07]  /*0010*/  S2R R12, SR_TID.X ;  /* 0x00000000000c7919 */ /* 0x000e2e0000002100 */
[----:B------:R-:W0:Y:S01]  /*0020*/  S2UR UR6, SR_CTAID.X ;  /* 0x00000000000679c3 */ /* 0x000e220000002500 */
[----:B------:R-:W1:Y:S07]  /*0030*/  LDCU.64 UR4, c[0x0][0x380] ;  /* 0x00007000ff0477ac */ /* 0x000e6e0008000a00 */
[----:B------:R-:W0:Y:S01]  /*0040*/  LDC R21, c[0x0][0x360] ;  /* 0x0000d800ff157b82 */ /* 0x000e220000000800 */
[----:B------:R-:W2:Y:S07]  /*0050*/  LDCU UR7, c[0x0][0x370] ;  /* 0x00006e00ff0777ac */ /* 0x000eae0008000800 */
[----:B------:R-:W3:Y:S01]  /*0060*/  LDC R11, c[0x0][0x388] ;  /* 0x0000e200ff0b7b82 */ /* 0x000ee20000000800 */
[----:B-1----:R-:W-:Y:S01]  /*0070*/  UIMAD UR4, UR5, UR4, URZ ;  /* 0x00000004050472a4 */ /* 0x002fe2000f8e02ff */
[----:B0-----:R-:W-:-:S02]  /*0080*/  IMAD R12, R21, UR6, R12 ;  /* 0x00000006150c7c24 */ /* 0x001fc4000f8e020c */
[----:B--2---:R-:W-:-:S03]  /*0090*/  IMAD R21, R21, UR7, RZ ;  /* 0x0000000715157c24 */ /* 0x004fc6000f8e02ff */
[----:B---3--:R-:W-:-:S05]  /*00a0*/  IMAD R18, R11, UR4, RZ ;  /* 0x000000040b127c24 */ /* 0x008fca000f8e02ff */
[----:B------:R-:W-:-:S13]  /*00b0*/  ISETP.GE.AND P0, PT, R12, R18, PT ;  /* 0x000000120c00720c */ /* 0x000fda0003f06270 */
[----:B------:R-:W-:Y:S05]  /*00c0*/  @P0 EXIT ;  /* 0x000000000000094d */ /* 0x000fea0003800000 */
[----:B------:R-:W0:Y:S01]  /*00d0*/  LDCU UR4, c[0x0][0x3b0] ;  /* 0x00007600ff0477ac */ /* 0x000e220008000800 */
[----:B------:R-:W1:Y:S01]  /*00e0*/  LDC.64 R4, c[0x0][0x3b8] ;  /* 0x0000ee00ff047b82 */ /* 0x000e620000000a00 */
[----:B------:R-:W2:Y:S01]  /*00f0*/  LDCU.64 UR8, c[0x0][0x358] ;  /* 0x00006b00ff0877ac */ /* 0x000ea20008000a00 */
[----:B0-----:R-:W-:-:S09]  /*0100*/  UISETP.GT.AND UP0, UPT, UR4, URZ, UPT ;  /* 0x000000ff0400728c */ /* 0x001fd2000bf04270 */
[----:B--2---:R-:W-:Y:S05]  /*0110*/  BRA.U UP0, `(.L_x_0) ;  /* 0x0000000100547547 */ /* 0x004fea000b800000 */
.L_x_1:
[----:B------:R-:W-:Y:S01]  /*0120*/  IADD3 R0, PT, PT, R21, R12, RZ ;  /* 0x0000000c15007210 */ /* 0x000fe20007ffe0ff */
[----:B-1----:R-:W-:-:S03]  /*0130*/  IMAD.WIDE R12, R12, 0x4, R4 ;  /* 0x000000040c0c7825 */ /* 0x002fc600078e0204 */
[----:B------:R-:W-:Y:S02]  /*0140*/  ISETP.GE.AND P0, PT, R0, R18, PT ;  /* 0x000000120000720c */ /* 0x000fe40003f06270 */
[----:B------:R0:W-:Y:S11]  /*0150*/  STG.E desc[UR8][R12.64], RZ ;  /* 0x000000ff0c007986 */ /* 0x0001f6000c101908 */
[----:B0-----:R-:W-:Y:S05]  /*0160*/  @P0 EXIT ;  /* 0x000000000000094d */ /* 0x001fea0003800000 */
[C---:B------:R-:W-:Y:S01]  /*0170*/  IADD3 R0, PT, PT, R21.reuse, R0, RZ ;  /* 0x0000000015007210 */ /* 0x040fe20007ffe0ff */
[----:B------:R-:W-:-:S03]  /*0180*/  IMAD.WIDE R12, R21, 0x4, R12 ;  /* 0x00000004150c7825 */ /* 0x000fc600078e020c */
        /* <DEDUP_REMOVED lines=8> */
[C---:B------:R-:W-:Y:S01]  /*0210*/  IMAD.WIDE R2, R21.reuse, 0x4, R2 ;  /* 0x0000000415027825 */ /* 0x040fe200078e0202 */
[----:B------:R-:W-:-:S04]  /*0220*/  IADD3 R12, PT, PT, R21, R0, RZ ;  /* 0x00000000150c7210 */ /* 0x000fc80007ffe0ff */
[----:B------:R0:W-:Y:S01]  /*0230*/  STG.E desc[UR8][R2.64], RZ ;  /* 0x000000ff02007986 */ /* 0x0001e2000c101908 */
[----:B------:R-:W-:-:S13]  /*0240*/  ISETP.GE.AND P0, PT, R12, R18, PT ;  /* 0x000000120c00720c */ /* 0x000fda0003f06270 */
[----:B0-----:R-:W-:Y:S05]  /*0250*/  @!P0 BRA `(.L_x_1) ;  /* 0xfffffffc00b08947 */ /* 0x001fea000383ffff */
[----:B------:R-:W-:Y:S05]  /*0260*/  EXIT ;  /* 0x000000000000794d */ /* 0x000fea0003800000 */
.L_x_0:
[----:B-1----:R-:W0:Y:S01]  /*0270*/  I2F.U32.RP R4, R21 ;  /* 0x0000001500047306 */ /* 0x002e220000209000 */
[----:B------:R-:W-:Y:S01]  /*0280*/  IADD3 R5, PT, PT, R21, R12, RZ ;  /* 0x0000000c15057210 */ /* 0x000fe20007ffe0ff */
[----:B------:R-:W1:Y:S01]  /*0290*/  LDCU UR6, c[0x0][0x3b0] ;  /* 0x00007600ff0677ac */ /* 0x000e620008000800 */
[----:B------:R-:W-:Y:S01]  /*02a0*/  IADD3 R7, PT, PT, RZ, -R21, RZ ;  /* 0x80000015ff077210 */ /* 0x000fe20007ffe0ff */
[----:B------:R-:W-:Y:S01]  /*02b0*/  BSSY.RECONVERGENT B0, `(.L_x_2) ;  /* 0x000019c000007945 */ /* 0x000fe20003800200 */
[----:B------:R-:W-:Y:S01]  /*02c0*/  ISETP.GE.AND P0, PT, R5, R18, PT ;  /* 0x000000120500720c */ /* 0x000fe20003f06270 */
[----:B------:R-:W-:Y:S01]  /*02d0*/  IMAD R19, R11, UR5, RZ ;  /* 0x000000050b137c24 */ /* 0x000fe2000f8e02ff */
[----:B------:R-:W-:Y:S02]  /*02e0*/  VIMNMX R0, PT, PT, R18, R5, !PT ;  /* 0x0000000512007248 */ /* 0x000fe40007fe0100 */
[----:B------:R-:W-:Y:S02]  /*02f0*/  SEL R8, RZ, 0x1, P0 ;  /* 0x00000001ff087807 */ /* 0x000fe40000000000 */
[----:B------:R-:W-:-:S02]  /*0300*/  ISETP.NE.U32.AND P2, PT, R21, RZ, PT ;  /* 0x000000ff1500720c */ /* 0x000fc40003f45070 */
[----:B------:R-:W-:Y:S01]  /*0310*/  IADD3 R0, PT, PT, R0, -R5, -R8 ;  /* 0x8000000500007210 */ /* 0x000fe20007ffe808 */
[----:B0-----:R-:W0:Y:S01]  /*0320*/  MUFU.RCP R4, R4 ;  /* 0x0000000400047308 */ /* 0x001e220000001000 */
[----:B------:R-:W-:Y:S02]  /*0330*/  I2FP.F32.S32 R11, R11 ;  /* 0x0000000b000b7245 */ /* 0x000fe40000201400 */
[----:B0-----:R-:W-:-:S05]  /*0340*/  IADD3 R2, PT, PT, R4, 0xffffffe, RZ ;  /* 0x0ffffffe04027810 */ /* 0x001fca0007ffe0ff */
[----:B------:R0:W2:Y:S02]  /*0350*/  F2I.FTZ.U32.TRUNC.NTZ R3, R2 ;  /* 0x0000000200037305 */ /* 0x0000a4000021f000 */
[----:B0-----:R-:W-:Y:S02]  /*0360*/  HFMA2 R2, -RZ, RZ, 0, 0 ;  /* 0x00000000ff027431 */ /* 0x001fe400000001ff */
[----:B--2---:R-:W-:-:S04]  /*0370*/  IMAD R7, R7, R3, RZ ;  /* 0x0000000307077224 */ /* 0x004fc800078e02ff */
[----:B------:R-:W-:-:S06]  /*0380*/  IMAD.HI.U32 R3, R3, R7, R2 ;  /* 0x0000000703037227 */ /* 0x000fcc00078e0002 */
[----:B------:R-:W-:-:S05]  /*0390*/  IMAD.HI.U32 R3, R3, R0, RZ ;  /* 0x0000000003037227 */ /* 0x000fca00078e00ff */
[----:B------:R-:W-:-:S05]  /*03a0*/  IADD3 R2, PT, PT, -R3, RZ, RZ ;  /* 0x000000ff03027210 */ /* 0x000fca0007ffe1ff */
[----:B------:R-:W-:-:S05]  /*03b0*/  IMAD R0, R21, R2, R0 ;  /* 0x0000000215007224 */ /* 0x000fca00078e0200 */
[----:B------:R-:W-:-:S13]  /*03c0*/  ISETP.GE.U32.AND P0, PT, R0, R21, PT ;  /* 0x000000150000720c */ /* 0x000fda0003f06070 */
[----:B------:R-:W-:Y:S02]  /*03d0*/  @P0 IADD3 R0, PT, PT, -R21, R0, RZ ;  /* 0x0000000015000210 */ /* 0x000fe40007ffe1ff */
[----:B------:R-:W-:Y:S02]  /*03e0*/  @P0 IADD3 R3, PT, PT, R3, 0x1, RZ ;  /* 0x0000000103030810 */ /* 0x000fe40007ffe0ff */
[----:B------:R-:W-:-:S13]  /*03f0*/  ISETP.GE.U32.AND P1, PT, R0, R21, PT ;  /* 0x000000150000720c */ /* 0x000fda0003f26070 */
[----:B------:R-:W-:Y:S02]  /*0400*/  @P1 IADD3 R3, PT, PT, R3, 0x1, RZ ;  /* 0x0000000103031810 */ /* 0x000fe40007ffe0ff */
[----:B------:R-:W-:-:S04]  /*0410*/  @!P2 LOP3.LUT R3, RZ, R21, RZ, 0x33, !PT ;  /* 0x00000015ff03a212 */ /* 0x000fc800078e33ff */
[----:B------:R-:W-:-:S04]  /*0420*/  IADD3 R8, PT, PT, R8, R3, RZ ;  /* 0x0000000308087210 */ /* 0x000fc80007ffe0ff */
[----:B------:R-:W-:-:S04]  /*0430*/  LOP3.LUT R0, R8, 0x3, RZ, 0xc0, !PT ;  /* 0x0000000308007812 */ /* 0x000fc800078ec0ff */
[----:B------:R-:W-:-:S13]  /*0440*/  ISETP.NE.AND P0, PT, R0, 0x3, PT ;  /* 0x000000030000780c */ /* 0x000fda0003f05270 */
[----:B-1----:R-:W-:Y:S05]  /*0450*/  @!P0 BRA `(.L_x_3) ;  /* 0x0000001800048947 */ /* 0x002fea0003800000 */
[----:B------:R-:W-:-:S07]  /*0460*/  MOV R10, RZ ;  /* 0x000000ff000a7202 */ /* 0x000fce0000000f00 */
.L_x_44:
[-C--:B------:R-:W-:Y:S01]  /*0470*/  IABS R5, R19.reuse ;  /* 0x0000001300057213 */ /* 0x080fe20000000000 */
[----:B0-----:R-:W0:Y:S01]  /*0480*/  LDCU UR5, c[0x0][0x390] ;  /* 0x00007200ff0577ac */ /* 0x001e220008000800 */
[----:B------:R-:W-:Y:S01]  /*0490*/  IABS R6, R12 ;  /* 0x0000000c00067213 */ /* 0x000fe20000000000 */
[----:B------:R-:W-:Y:S01]  /*04a0*/  BSSY.RECONVERGENT B3, `(.L_x_4) ;  /* 0x000002e000037945 */ /* 0x000fe20003800200 */
[----:B------:R-:W1:Y:S01]  /*04b0*/  I2F.RP R0, R5 ;  /* 0x0000000500007306 */ /* 0x000e620000209400 */
[----:B------:R-:W-:Y:S01]  /*04c0*/  IABS R9, R19 ;  /* 0x0000001300097213 */ /* 0x000fe20000000000 */
[----:B------:R-:W2:Y:S06]  /*04d0*/  LDCU UR4, c[0x0][0x38c] ;  /* 0x00007180ff0477ac */ /* 0x000eac0008000800 */
[----:B-1----:R-:W1:Y:S02]  /*04e0*/  MUFU.RCP R0, R0 ;  /* 0x0000000000007308 */ /* 0x002e640000001000 */
[----:B-1----:R-:W-:-:S02]  /*04f0*/  IADD3 R2, PT, PT, R0, 0xffffffe, RZ ;  /* 0x0ffffffe00027810 */ /* 0x002fc40007ffe0ff */
[----:B------:R-:W-:-:S04]  /*0500*/  IADD3 R0, PT, PT, RZ, -R9, RZ ;  /* 0x80000009ff007210 */ /* 0x000fc80007ffe0ff */
[----:B------:R1:W3:Y:S02]  /*0510*/  F2I.FTZ.U32.TRUNC.NTZ R3, R2 ;  /* 0x0000000200037305 */ /* 0x0002e4000021f000 */
[----:B-1----:R-:W-:Y:S01]  /*0520*/  HFMA2 R2, -RZ, RZ, 0, 0 ;  /* 0x00000000ff027431 */ /* 0x002fe200000001ff */
[----:B---3--:R-:W-:-:S05]  /*0530*/  IADD3 R4, PT, PT, RZ, -R3, RZ ;  /* 0x80000003ff047210 */ /* 0x008fca0007ffe0ff */
[----:B------:R-:W-:Y:S01]  /*0540*/  IMAD R7, R4, R5, RZ ;  /* 0x0000000504077224 */ /* 0x000fe200078e02ff */
[----:B------:R-:W-:Y:S02]  /*0550*/  MOV R4, R6 ;  /* 0x0000000600047202 */ /* 0x000fe40000000f00 */
[----:B------:R-:W2:Y:S01]  /*0560*/  LDC R6, c[0x0][0x398] ;  /* 0x0000e600ff067b82 */ /* 0x000ea20000000800 */
[----:B------:R-:W-:-:S06]  /*0570*/  IMAD.HI.U32 R3, R3, R7, R2 ;  /* 0x0000000703037227 */ /* 0x000fcc00078e0002 */
[----:B------:R-:W-:-:S04]  /*0580*/  IMAD.HI.U32 R3, R3, R4, RZ ;  /* 0x0000000403037227 */ /* 0x000fc800078e00ff */
[----:B------:R-:W-:Y:S02]  /*0590*/  IMAD R0, R3, R0, R4 ;  /* 0x0000000003007224 */ /* 0x000fe400078e0204 */
[----:B------:R-:W1:Y:S03]  /*05a0*/  MUFU.RCP R4, R11 ;  /* 0x0000000b00047308 */ /* 0x000e660000001000 */
[----:B------:R-:W-:-:S13]  /*05b0*/  ISETP.GT.U32.AND P1, PT, R5, R0, PT ;  /* 0x000000000500720c */ /* 0x000fda0003f24070 */
[-C--:B------:R-:W-:Y:S02]  /*05c0*/  @!P1 IADD3 R0, PT, PT, R0, -R5.reuse, RZ ;  /* 0x8000000500009210 */ /* 0x080fe40007ffe0ff */
[----:B------:R-:W-:Y:S02]  /*05d0*/  @!P1 IADD3 R3, PT, PT, R3, 0x1, RZ ;  /* 0x0000000103039810 */ /* 0x000fe40007ffe0ff */
[----:B------:R-:W-:Y:S02]  /*05e0*/  ISETP.GE.U32.AND P0, PT, R0, R5, PT ;  /* 0x000000050000720c */ /* 0x000fe40003f06070 */
[----:B------:R-:W-:Y:S01]  /*05f0*/  LOP3.LUT R0, R12, R19, RZ, 0x3c, !PT ;  /* 0x000000130c007212 */ /* 0x000fe200078e3cff */
[----:B------:R-:W3:Y:S01]  /*0600*/  LDC R5, c[0x0][0x3b0] ;  /* 0x0000ec00ff057b82 */ /* 0x000ee20000000800 */
[----:B------:R-:W-:Y:S02]  /*0610*/  ISETP.NE.AND P1, PT, R19, RZ, PT ;  /* 0x000000ff1300720c */ /* 0x000fe40003f25270 */
[----:B------:R-:W-:-:S07]  /*0620*/  ISETP.GE.AND P2, PT, R0, RZ, PT ;  /* 0x000000ff0000720c */ /* 0x000fce0003f46270 */
[----:B------:R-:W-:-:S04]  /*0630*/  @P0 IADD3 R3, PT, PT, R3, 0x1, RZ ;  /* 0x0000000103030810 */ /* 0x000fc80007ffe0ff */
[----:B------:R-:W-:Y:S01]  /*0640*/  MOV R0, R3 ;  /* 0x0000000300007202 */ /* 0x000fe20000000f00 */
[----:B-1----:R-:W-:-:S03]  /*0650*/  FFMA R3, R4, -R11, 1 ;  /* 0x3f80000004037423 */ /* 0x002fc6000000080b */
[----:B------:R-:W-:Y:S01]  /*0660*/  @!P2 IADD3 R0, PT, PT, -R0, RZ, RZ ;  /* 0x000000ff0000a210 */ /* 0x000fe20007ffe1ff */
[----:B------:R-:W-:Y:S01]  /*0670*/  FFMA R4, R4, R3, R4 ;  /* 0x0000000304047223 */ /* 0x000fe20000000004 */
[----:B------:R-:W-:-:S04]  /*0680*/  @!P1 LOP3.LUT R0, RZ, R19, RZ, 0x33, !PT ;  /* 0x00000013ff009212 */ /* 0x000fc800078e33ff */
[----:B------:R-:W-:Y:S02]  /*0690*/  IADD3 R2, PT, PT, -R0, RZ, RZ ;  /* 0x000000ff00027210 */ /* 0x000fe40007ffe1ff */
[----:B------:R-:W-:Y:S02]  /*06a0*/  I2FP.F32.S32 R7, R0 ;  /* 0x0000000000077245 */ /* 0x000fe40000201400 */
[----:B---3--:R-:W-:Y:S01]  /*06b0*/  ISETP.GE.U32.AND P4, PT, R5, 0x4, PT ;  /* 0x000000040500780c */ /* 0x008fe20003f86070 */
[----:B------:R-:W-:Y:S02]  /*06c0*/  IMAD R2, R19, R2, R12 ;  /* 0x0000000213027224 */ /* 0x000fe400078e020c */
[----:B--2---:R-:W-:-:S03]  /*06d0*/  FFMA R7, R7, UR4, R6 ;  /* 0x0000000407077c23 */ /* 0x004fc60008000006 */
[----:B------:R-:W-:-:S05]  /*06e0*/  I2FP.F32.S32 R2, R2 ;  /* 0x0000000200027245 */ /* 0x000fca0000201400 */
[----:B0-----:R-:W-:-:S04]  /*06f0*/  FMUL R3, R2, UR5 ;  /* 0x0000000502037c20 */ /* 0x001fc80008400000 */
[----:B------:R-:W0:Y:S01]  /*0700*/  FCHK P0, R3, R11 ;  /* 0x0000000b03007302 */ /* 0x000e220000000000 */
[----:B------:R-:W-:-:S04]  /*0710*/  FFMA R2, R3, R4, RZ ;  /* 0x0000000403027223 */ /* 0x000fc800000000ff */
[----:B------:R-:W-:-:S04]  /*0720*/  FFMA R5, R2, -R11, R3 ;  /* 0x8000000b02057223 */ /* 0x000fc80000000003 */
[----:B------:R-:W-:Y:S01]  /*0730*/  FFMA R0, R4, R5, R2 ;  /* 0x0000000504007223 */ /* 0x000fe20000000002 */
[----:B0-----:R-:W-:Y:S06]  /*0740*/  @!P0 BRA `(.L_x_5) ;  /* 0x00000000000c8947 */ /* 0x001fec0003800000 */
[----:B------:R-:W-:Y:S02]  /*0750*/  MOV R0, R11 ;  /* 0x0000000b00007202 */ /* 0x000fe40000000f00 */
[----:B------:R-:W-:-:S07]  /*0760*/  MOV R20, 0x780 ;  /* 0x0000078000147802 */ /* 0x000fce0000000f00 */
[----:B------:R-:W-:Y:S05]  /*0770*/  CALL.REL.NOINC `($__internal_1_$__cuda_sm3x_div_rn_noftz_f32_slowpath) ;  /* 0x0000007400ac7944 */ /* 0x000fea0003c00000 */
.L_x_5:
[----:B------:R-:W-:Y:S05]  /*0780*/  BSYNC.RECONVERGENT B3 ;  /* 0x0000000000037941 */ /* 0x000fea0003800200 */
.L_x_4:
[----:B------:R-:W0:Y:S01]  /*0790*/  LDC R9, c[0x0][0x388] ;  /* 0x0000e200ff097b82 */ /* 0x000e220000000800 */
[----:B------:R-:W-:Y:S01]  /*07a0*/  IABS R14, R12 ;  /* 0x0000000c000e7213 */ /* 0x000fe20000000000 */
[----:B------:R-:W1:Y:S01]  /*07b0*/  LDCU UR5, c[0x0][0x394] ;  /* 0x00007280ff0577ac */ /* 0x000e620008000800 */
[----:B------:R-:W-:Y:S01]  /*07c0*/  ISETP.GE.AND P2, PT, R12, RZ, PT ;  /* 0x000000ff0c00720c */ /* 0x000fe20003f46270 */
[----:B------:R-:W2:Y:S01]  /*07d0*/  LDCU UR4, c[0x0][0x39c] ;  /* 0x00007380ff0477ac */ /* 0x000ea20008000800 */
[----:B0-----:R-:W-:-:S04]  /*07e0*/  IABS R6, R9 ;  /* 0x0000000900067213 */ /* 0x001fc80000000000 */
[----:B------:R-:W0:Y:S08]  /*07f0*/  I2F.RP R4, R6 ;  /* 0x0000000600047306 */ /* 0x000e300000209400 */
[----:B0-----:R-:W0:Y:S02]  /*0800*/  MUFU.RCP R4, R4 ;  /* 0x0000000400047308 */ /* 0x001e240000001000 */
[----:B0-----:R-:W-:-:S02]  /*0810*/  IADD3 R2, PT, PT, R4, 0xffffffe, RZ ;  /* 0x0ffffffe04027810 */ /* 0x001fc40007ffe0ff */
[----:B------:R-:W-:-:S04]  /*0820*/  MOV R4, RZ ;  /* 0x000000ff00047202 */ /* 0x000fc80000000f00 */
[----:B------:R0:W3:Y:S02]  /*0830*/  F2I.FTZ.U32.TRUNC.NTZ R3, R2 ;  /* 0x0000000200037305 */ /* 0x0000e4000021f000 */
[----:B0-----:R-:W-:Y:S01]  /*0840*/  HFMA2 R2, -RZ, RZ, 0, 0 ;  /* 0x00000000ff027431 */ /* 0x001fe200000001ff */
[----:B---3--:R-:W-:-:S05]  /*0850*/  IADD3 R5, PT, PT, RZ, -R3, RZ ;  /* 0x80000003ff057210 */ /* 0x008fca0007ffe0ff */
[----:B------:R-:W-:-:S04]  /*0860*/  IMAD R5, R5, R6, RZ ;  /* 0x0000000605057224 */ /* 0x000fc800078e02ff */
[----:B------:R-:W-:Y:S02]  /*0870*/  IMAD.HI.U32 R3, R3, R5, R2 ;  /* 0x0000000503037227 */ /* 0x000fe400078e0002 */
[----:B------:R-:W1:Y:S04]  /*0880*/  LDC R2, c[0x0][0x3a0] ;  /* 0x0000e800ff027b82 */ /* 0x000e680000000800 */
[----:B------:R-:W-:-:S05]  /*0890*/  IMAD.HI.U32 R3, R3, R14, RZ ;  /* 0x0000000e03037227 */ /* 0x000fca00078e00ff */
[----:B------:R-:W-:-:S05]  /*08a0*/  IADD3 R3, PT, PT, -R3, RZ, RZ ;  /* 0x000000ff03037210 */ /* 0x000fca0007ffe1ff */
[----:B------:R-:W-:-:S05]  /*08b0*/  IMAD R3, R6, R3, R14 ;  /* 0x0000000306037224 */ /* 0x000fca00078e020e */
[----:B------:R-:W-:-:S13]  /*08c0*/  ISETP.GT.U32.AND P0, PT, R6, R3, PT ;  /* 0x000000030600720c */ /* 0x000fda0003f04070 */
[----:B------:R-:W-:Y:S02]  /*08d0*/  @!P0 IADD3 R3, PT, PT, R3, -R6, RZ ;  /* 0x8000000603038210 */ /* 0x000fe40007ffe0ff */
[----:B------:R-:W-:Y:S02]  /*08e0*/  ISETP.NE.AND P0, PT, R9, RZ, PT ;  /* 0x000000ff0900720c */ /* 0x000fe40003f05270 */
[----:B------:R-:W-:-:S13]  /*08f0*/  ISETP.GT.U32.AND P1, PT, R6, R3, PT ;  /* 0x000000030600720c */ /* 0x000fda0003f24070 */
[----:B------:R-:W-:Y:S01]  /*0900*/  @!P1 IADD3 R3, PT, PT, R3, -R6, RZ ;  /* 0x8000000603039210 */ /* 0x000fe20007ffe0ff */
[----:B--2---:R-:W-:-:S03]  /*0910*/  FADD R6, R0, UR4 ;  /* 0x0000000400067e21 */ /* 0x004fc60008000000 */
[----:B------:R-:W-:Y:S02]  /*0920*/  @!P2 IADD3 R3, PT, PT, -R3, RZ, RZ ;  /* 0x000000ff0303a210 */ /* 0x000fe40007ffe1ff */
[----:B------:R-:W-:-:S04]  /*0930*/  @!P0 LOP3.LUT R3, RZ, R9, RZ, 0x33, !PT ;  /* 0x00000009ff038212 */ /* 0x000fc800078e33ff */
[----:B------:R-:W-:Y:S01]  /*0940*/  I2FP.F32.S32 R5, R3 ;  /* 0x0000000300057245 */ /* 0x000fe20000201400 */
[----:B------:R-:W-:-:S04]  /*0950*/  HFMA2 R3, -RZ, RZ, 0, 0 ;  /* 0x00000000ff037431 */ /* 0x000fc800000001ff */
[----:B-1----:R-:W-:Y:S01]  /*0960*/  FFMA R5, R5, UR5, R2 ;  /* 0x0000000505057c23 */ /* 0x002fe20008000002 */
[----:B------:R-:W-:Y:S06]  /*0970*/  @!P4 BRA `(.L_x_6) ;  /* 0x000000080094c947 */ /* 0x000fec0003800000 */
[----:B------:R-:W0:Y:S01]  /*0980*/  LDC.64 R16, c[0x0][0x3a8] ;  /* 0x0000ea00ff107b82 */ /* 0x000e220000000a00 */
[----:B------:R-:W-:Y:S02]  /*0990*/  MOV R4, RZ ;  /* 0x000000ff00047202 */ /* 0x000fe40000000f00 */
[----:B------:R-:W-:-:S07]  /*09a0*/  MOV R9, RZ ;  /* 0x000000ff00097202 */ /* 0x000fce0000000f00 */
.L_x_27:
[----:B0-----:R-:W-:-:S05]  /*09b0*/  IMAD.WIDE.U32 R14, R9, 0x10, R16 ;  /* 0x00000010090e7825 */ /* 0x001fca00078e0010 */
[----:B------:R-:W2:Y:S04]  /*09c0*/  LDG.E R3, desc[UR8][R14.64+0x4] ;  /* 0x000004080e037981 */ /* 0x000ea8000c1e1900 */
[----:B------:R-:W3:Y:S04]  /*09d0*/  LDG.E R0, desc[UR8][R14.64] ;  /* 0x000000080e007981 */ /* 0x000ee8000c1e1900 */
[----:B------:R-:W4:Y:S04]  /*09e0*/  LDG.E R2, desc[UR8][R14.64+0x8] ;  /* 0x000008080e027981 */ /* 0x000f28000c1e1900 */
[----:B------:R0:W5:Y:S01]  /*09f0*/  LDG.E R13, desc[UR8][R14.64+0xc] ;  /* 0x00000c080e0d7981 */ /* 0x000162000c1e1900 */
[----:B------:R-:W-:Y:S01]  /*0a00*/  BSSY.RECONVERGENT B1, `(.L_x_7) ;  /* 0x0000012000017945 */ /* 0x000fe20003800200 */
[----:B--2---:R-:W-:Y:S01]  /*0a10*/  FADD R3, R6, -R3 ;  /* 0x8000000306037221 */ /* 0x004fe20000000000 */
[----:B---3--:R-:W-:-:S03]  /*0a20*/  FADD R0, R7, -R0 ;  /* 0x8000000007007221 */ /* 0x008fc60000000000 */
[----:B------:R-:W-:Y:S01]  /*0a30*/  FMUL R3, R3, R3 ;  /* 0x0000000303037220 */ /* 0x000fe20000400000 */
[----:B----4-:R-:W-:-:S03]  /*0a40*/  FADD R2, R5, -R2 ;  /* 0x8000000205027221 */ /* 0x010fc60000000000 */
[----:B------:R-:W-:-:S04]  /*0a50*/  FFMA R3, R0, R0, R3 ;  /* 0x0000000000037223 */ /* 0x000fc80000000003 */
[----:B------:R-:W-:-:S04]  /*0a60*/  FFMA R2, R2, R2, R3 ;  /* 0x0000000202027223 */ /* 0x000fc80000000003 */
[----:B------:R0:W1:Y:S01]  /*0a70*/  MUFU.RSQ R3, R2 ;  /* 0x0000000200037308 */ /* 0x0000620000001400 */
[----:B------:R-:W-:-:S04]  /*0a80*/  IADD3 R0, PT, PT, R2, -0xd000000, RZ ;  /* 0xf300000002007810 */ /* 0x000fc80007ffe0ff */
[----:B------:R-:W-:-:S13]  /*0a90*/  ISETP.GT.U32.AND P0, PT, R0, 0x727fffff, PT ;  /* 0x727fffff0000780c */ /* 0x000fda0003f04070 */
[----:B01----:R-:W-:Y:S05]  /*0aa0*/  @!P0 BRA `(.L_x_8) ;  /* 0x00000000000c8947 */ /* 0x003fea0003800000 */
[----:B------:R-:W-:-:S07]  /*0ab0*/  MOV R0, 0xad0 ;  /* 0x00000ad000007802 */ /* 0x000fce0000000f00 */
[----:B-----5:R-:W-:Y:S05]  /*0ac0*/  CALL.REL.NOINC `($__internal_0_$__cuda_sm20_sqrt_rn_f32_slowpath) ;  /* 0x0000007000807944 */ /* 0x020fea0003c00000 */
[----:B------:R-:W-:Y:S05]  /*0ad0*/  BRA `(.L_x_9) ;  /* 0x0000000000107947 */ /* 0x000fea0003800000 */
.L_x_8:
[----:B------:R-:W-:Y:S01]  /*0ae0*/  FMUL.FTZ R20, R2, R3 ;  /* 0x0000000302147220 */ /* 0x000fe20000410000 */
[----:B------:R-:W-:-:S03]  /*0af0*/  FMUL.FTZ R0, R3, 0.5 ;  /* 0x3f00000003007820 */ /* 0x000fc60000410000 */
[----:B------:R-:W-:-:S04]  /*0b00*/  FFMA R3, -R20, R20, R2 ;  /* 0x0000001414037223 */ /* 0x000fc80000000102 */
[----:B------:R-:W-:-:S07]  /*0b10*/  FFMA R20, R3, R0, R20 ;  /* 0x0000000003147223 */ /* 0x000fce0000000014 */
.L_x_9:
[----:B------:R-:W-:Y:S05]  /*0b20*/  BSYNC.RECONVERGENT B1 ;  /* 0x0000000000017941 */ /* 0x000fea0003800200 */
.L_x_7:
[----:B------:R-:W0:Y:S01]  /*0b30*/  MUFU.RCP R3, R20 ;  /* 0x0000001400037308 */ /* 0x000e220000001000 */
[----:B------:R-:W-:Y:S07]  /*0b40*/  BSSY.RECONVERGENT B3, `(.L_x_10) ;  /* 0x000000c000037945 */ /* 0x000fee0003800200 */
[----:B-----5:R-:W1:Y:S01]  /*0b50*/  FCHK P0, R13, R20 ;  /* 0x000000140d007302 */ /* 0x020e620000000000 */
[----:B0-----:R-:W-:-:S04]  /*0b60*/  FFMA R0, R3, -R20, 1 ;  /* 0x3f80000003007423 */ /* 0x001fc80000000814 */
[----:B------:R-:W-:-:S04]  /*0b70*/  FFMA R0, R3, R0, R3 ;  /* 0x0000000003007223 */ /* 0x000fc80000000003 */
[----:B------:R-:W-:-:S04]  /*0b80*/  FFMA R3, R13, R0, RZ ;  /* 0x000000000d037223 */ /* 0x000fc800000000ff */
[----:B------:R-:W-:-:S04]  /*0b90*/  FFMA R2, R3, -R20, R13 ;  /* 0x8000001403027223 */ /* 0x000fc8000000000d */
[----:B------:R-:W-:Y:S01]  /*0ba0*/  FFMA R0, R0, R2, R3 ;  /* 0x0000000200007223 */ /* 0x000fe20000000003 */
[----:B-1----:R-:W-:Y:S06]  /*0bb0*/  @!P0 BRA `(.L_x_11) ;  /* 0x0000000000108947 */ /* 0x002fec0003800000 */
[----:B------:R-:W-:Y:S02]  /*0bc0*/  MOV R0, R20 ;  /* 0x0000001400007202 */ /* 0x000fe40000000f00 */
[----:B------:R-:W-:Y:S02]  /*0bd0*/  MOV R3, R13 ;  /* 0x0000000d00037202 */ /* 0x000fe40000000f00 */
[----:B------:R-:W-:-:S07]  /*0be0*/  MOV R20, 0xc00 ;  /* 0x00000c0000147802 */ /* 0x000fce0000000f00 */
[----:B------:R-:W-:Y:S05]  /*0bf0*/  CALL.REL.NOINC `($__internal_1_$__cuda_sm3x_div_rn_noftz_f32_slowpath) ;  /* 0x00000070008c7944 */ /* 0x000fea0003c00000 */
.L_x_11:
[----:B------:R-:W-:Y:S05]  /*0c00*/  BSYNC.RECONVERGENT B3 ;  /* 0x0000000000037941 */ /* 0x000fea0003800200 */
.L_x_10:
[----:B------:R-:W2:Y:S04]  /*0c10*/  LDG.E R3, desc[UR8][R14.64+0x14] ;  /* 0x000014080e037981 */ /* 0x000ea8000c1e1900 */
[----:B------:R-:W3:Y:S04]  /*0c20*/  LDG.E R2, desc[UR8][R14.64+0x10] ;  /* 0x000010080e027981 */ /* 0x000ee8000c1e1900 */
[----:B------:R-:W4:Y:S04]  /*0c30*/  LDG.E R20, desc[UR8][R14.64+0x18] ;  /* 0x000018080e147981 */ /* 0x000f28000c1e1900 */
[----:B------:R0:W5:Y:S01]  /*0c40*/  LDG.E R13, desc[UR8][R14.64+0x1c] ;  /* 0x00001c080e0d7981 */ /* 0x000162000c1e1900 */
[----:B------:R-:W-:Y:S01]  /*0c50*/  BSSY.RECONVERGENT B1, `(.L_x_12) ;  /* 0x0000014000017945 */ /* 0x000fe20003800200 */
[----:B------:R-:W-:Y:S01]  /*0c60*/  FADD R4, R0, R4 ;  /* 0x0000000400047221 */ /* 0x000fe20000000000 */
        /* <DEDUP_REMOVED lines=10> */
[----:B------:R-:W-:Y:S02]  /*0d10*/  MOV R2, R3 ;  /* 0x0000000300027202 */ /* 0x000fe40000000f00 */
[----:B------:R-:W-:-:S07]  /*0d20*/  MOV R0, 0xd40 ;  /* 0x00000d4000007802 */ /* 0x000fce0000000f00 */
[----:B-----5:R-:W-:Y:S05]  /*0d30*/  CALL.REL.NOINC `($__internal_0_$__cuda_sm20_sqrt_rn_f32_slowpath) ;  /* 0x0000006c00e47944 */ /* 0x020fea0003c00000 */
[----:B------:R-:W-:Y:S05]  /*0d40*/  BRA `(.L_x_14) ;  /* 0x0000000000107947 */ /* 0x000fea0003800000 */
.L_x_13:
[----:B------:R-:W-:Y:S01]  /*0d50*/  FMUL.FTZ R20, R3, R22 ;  /* 0x0000001603147220 */ /* 0x000fe20000410000 */
[----:B------:R-:W-:-:S03]  /*0d60*/  FMUL.FTZ R0, R22, 0.5 ;  /* 0x3f00000016007820 */ /* 0x000fc60000410000 */
[----:B------:R-:W-:-:S04]  /*0d70*/  FFMA R3, -R20, R20, R3 ;  /* 0x0000001414037223 */ /* 0x000fc80000000103 */
[----:B------:R-:W-:-:S07]  /*0d80*/  FFMA R20, R3, R0, R20 ;  /* 0x0000000003147223 */ /* 0x000fce0000000014 */
.L_x_14:
[----:B------:R-:W-:Y:S05]  /*0d90*/  BSYNC.RECONVERGENT B1 ;  /* 0x0000000000017941 */ /* 0x000fea0003800200 */
.L_x_12:
        /* <DEDUP_REMOVED lines=13> */
.L_x_16:
[----:B------:R-:W-:Y:S05]  /*0e70*/  BSYNC.RECONVERGENT B3 ;  /* 0x0000000000037941 */ /* 0x000fea0003800200 */
.L_x_15:
        /* <DEDUP_REMOVED lines=20> */
.L_x_18:
[----:B------:R-:W-:Y:S01]  /*0fc0*/  FMUL.FTZ R20, R3, R22 ;  /* 0x0000001603147220 */ /* 0x000fe20000410000 */
[----:B------:R-:W-:-:S03]  /*0fd0*/  FMUL.FTZ R0, R22, 0.5 ;  /* 0x3f00000016007820 */ /* 0x000fc60000410000 */
[----:B------:R-:W-:-:S04]  /*0fe0*/  FFMA R3, -R20, R20, R3 ;  /* 0x0000001414037223 */ /* 0x000fc80000000103 */
[----:B------:R-:W-:-:S07]  /*0ff0*/  FFMA R20, R3, R0, R20 ;  /* 0x0000000003147223 */ /* 0x000fce0000000014 */
.L_x_19:
[----:B------:R-:W-:Y:S05]  /*1000*/  BSYNC.RECONVERGENT B1 ;  /* 0x0000000000017941 */ /* 0x000fea0003800200 */
.L_x_17:
        /* <DEDUP_REMOVED lines=13> */
.L_x_21:
[----:B------:R-:W-:Y:S05]  /*10e0*/  BSYNC.RECONVERGENT B3 ;  /* 0x0000000000037941 */ /* 0x000fea0003800200 */
.L_x_20:
        /* <DEDUP_REMOVED lines=19> */
[----:B------:R-:W-:Y:S01]  /*1220*/  MOV R0, R20 ;  /* 0x0000001400007202 */ /* 0x000fe20000000f00 */
[----:B------:R-:W-:Y:S06]  /*1230*/  BRA `(.L_x_24) ;  /* 0x0000000000107947 */ /* 0x000fec0003800000 */
.L_x_23:
[----:B------:R-:W-:Y:S01]  /*1240*/  FMUL.FTZ R0, R3, R20 ;  /* 0x0000001403007220 */ /* 0x000fe20000410000 */
[----:B------:R-:W-:-:S03]  /*1250*/  FMUL.FTZ R2, R20, 0.5 ;  /* 0x3f00000014027820 */ /* 0x000fc60000410000 */
[----:B------:R-:W-:-:S04]  /*1260*/  FFMA R3, -R0, R0, R3 ;  /* 0x0000000000037223 */ /* 0x000fc80000000103 */
[----:B------:R-:W-:-:S07]  /*1270*/  FFMA R0, R3, R2, R0 ;  /* 0x0000000203007223 */ /* 0x000fce0000000000 */
.L_x_24:
[----:B------:R-:W-:Y:S05]  /*1280*/  BSYNC.RECONVERGENT B1 ;  /* 0x0000000000017941 */ /* 0x000fea0003800200 */
.L_x_22:
        /* <DEDUP_REMOVED lines=10> */
[----:B------:R-:W-:-:S07]  /*1330*/  MOV R20, 0x1350 ;  /* 0x0000135000147802 */ /* 0x000fce0000000f00 */
[----:B------:R-:W-:Y:S05]  /*1340*/  CALL.REL.NOINC `($__internal_1_$__cuda_sm3x_div_rn_noftz_f32_slowpath) ;  /* 0x0000006800b87944 */ /* 0x000fea0003c00000 */
[----:B------:R-:W-:-:S07]  /*1350*/  MOV R3, R0 ;  /* 0x0000000000037202 */ /* 0x000fce0000000f00 */
.L_x_26:
[----:B------:R-:W-:Y:S05]  /*1360*/  BSYNC.RECONVERGENT B3 ;  /* 0x0000000000037941 */ /* 0x000fea0003800200 */
.L_x_25:
[----:B------:R-:W-:Y:S01]  /*1370*/  ULOP3.LUT UR4, UR6, 0x7ffffffc, URZ, 0xc0, !UPT ;  /* 0x7ffffffc06047892 */ /* 0x000fe2000f8ec0ff */
[----:B------:R-:W-:Y:S01]  /*1380*/  IADD3 R9, PT, PT, R9, 0x4, RZ ;  /* 0x0000000409097810 */ /* 0x000fe20007ffe0ff */
[----:B------:R-:W-:-:S04]  /*1390*/  FADD R4, R4, R3 ;  /* 0x0000000304047221 */ /* 0x000fc80000000000 */
[----:B------:R-:W-:-:S13]  /*13a0*/  ISETP.NE.AND P0, PT, R9, UR4, PT ;  /* 0x0000000409007c0c */ /* 0x000fda000bf05270 */
[----:B------:R-:W-:Y:S05]  /*13b0*/  @P0 BRA `(.L_x_27) ;  /* 0xfffffff4007c0947 */ /* 0x000fea000383ffff */
[----:B------:R-:W-:-:S07]  /*13c0*/  MOV R3, UR4 ;  /* 0x0000000400037c02 */ /* 0x000fce0008000f00 */
.L_x_6:
[----:B------:R-:W0:Y:S02]  /*13d0*/  LDC R9, c[0x0][0x3b0] ;  /* 0x0000ec00ff097b82 */ /* 0x000e240000000800 */
[----:B0-----:R-:W-:-:S13]  /*13e0*/  LOP3.LUT P0, R9, R9, 0x3, RZ, 0xc0, !PT ;  /* 0x0000000309097812 */ /* 0x001fda000780c0ff */
[----:B------:R-:W-:Y:S05]  /*13f0*/  @!P0 BRA `(.L_x_28) ;  /* 0x0000000400f88947 */ /* 0x000fea0003800000 */
[----:B------:R-:W0:Y:S02]  /*1400*/  LDC.64 R14, c[0x0][0x3a8] ;  /* 0x0000ea00ff0e7b82 */ /* 0x000e240000000a00 */
[----:B0-----:R-:W-:-:S05]  /*1410*/  IMAD.WIDE.U32 R14, R3, 0x10, R14 ;  /* 0x00000010030e7825 */ /* 0x001fca00078e000e */
[----:B------:R-:W2:Y:S04]  /*1420*/  LDG.E R3, desc[UR8][R14.64+0x4] ;  /* 0x000004080e037981 */ /* 0x000ea8000c1e1900 */
[----:B------:R-:W3:Y:S04]  /*1430*/  LDG.E R0, desc[UR8][R14.64] ;  /* 0x000000080e007981 */ /* 0x000ee8000c1e1900 */
[----:B------:R-:W4:Y:S04]  /*1440*/  LDG.E R2, desc[UR8][R14.64+0x8] ;  /* 0x000008080e027981 */ /* 0x000f28000c1e1900 */
[----:B------:R0:W5:Y:S01]  /*1450*/  LDG.E R13, desc[UR8][R14.64+0xc] ;  /* 0x00000c080e0d7981 */ /* 0x000162000c1e1900 */
[----:B------:R-:W-:Y:S01]  /*1460*/  BSSY.RECONVERGENT B1, `(.L_x_29) ;  /* 0x0000015000017945 */ /* 0x000fe20003800200 */
[----:B------:R-:W-:Y:S01]  /*1470*/  ISETP.NE.AND P4, PT, R9, 0x1, PT ;  /* 0x000000010900780c */ /* 0x000fe20003f85270 */
        /* <DEDUP_REMOVED lines=15> */
.L_x_30:
[----:B------:R-:W-:Y:S01]  /*1570*/  FMUL.FTZ R0, R3, R2 ;  /* 0x0000000203007220 */ /* 0x000fe20000410000 */
[----:B------:R-:W-:-:S03]  /*1580*/  FMUL.FTZ R2, R2, 0.5 ;  /* 0x3f00000002027820 */ /* 0x000fc60000410000 */
[----:B------:R-:W-:-:S04]  /*1590*/  FFMA R3, -R0, R0, R3 ;  /* 0x0000000000037223 */ /* 0x000fc80000000103 */
[----:B------:R-:W-:-:S07]  /*15a0*/  FFMA R0, R3, R2, R0 ;  /* 0x0000000203007223 */ /* 0x000fce0000000000 */
.L_x_31:
[----:B------:R-:W-:Y:S05]  /*15b0*/  BSYNC.RECONVERGENT B1 ;  /* 0x0000000000017941 */ /* 0x000fea0003800200 */
.L_x_29:
        /* <DEDUP_REMOVED lines=13> */
.L_x_33:
[----:B------:R-:W-:Y:S05]  /*1690*/  BSYNC.RECONVERGENT B3 ;  /* 0x0000000000037941 */ /* 0x000fea0003800200 */
.L_x_32:
[----:B------:R-:W-:Y:S01]  /*16a0*/  FADD R4, R4, R3 ;  /* 0x0000000304047221 */ /* 0x000fe20000000000 */
[----:B------:R-:W-:Y:S06]  /*16b0*/  @!P4 BRA `(.L_x_28) ;  /* 0x000000040048c947 */ /* 0x000fec0003800000 */
        /* <DEDUP_REMOVED lines=21> */
.L_x_35:
[----:B------:R-:W-:Y:S01]  /*1810*/  FMUL.FTZ R0, R3, R2 ;  /* 0x0000000203007220 */ /* 0x000fe20000410000 */
[----:B------:R-:W-:-:S03]  /*1820*/  FMUL.FTZ R2, R2, 0.5 ;  /* 0x3f00000002027820 */ /* 0x000fc60000410000 */
[----:B------:R-:W-:-:S04]  /*1830*/  FFMA R3, -R0, R0, R3 ;  /* 0x0000000000037223 */ /* 0x000fc80000000103 */
[----:B------:R-:W-:-:S07]  /*1840*/  FFMA R0, R3, R2, R0 ;  /* 0x0000000203007223 */ /* 0x000fce0000000000 */
.L_x_36:
[----:B------:R-:W-:Y:S05]  /*1850*/  BSYNC.RECONVERGENT B1 ;  /* 0x0000000000017941 */ /* 0x000fea0003800200 */
.L_x_34:
        /* <DEDUP_REMOVED lines=13> */
.L_x_38:
[----:B------:R-:W-:Y:S05]  /*1930*/  BSYNC.RECONVERGENT B3 ;  /* 0x0000000000037941 */ /* 0x000fea0003800200 */
.L_x_37:
[----:B------:R-:W-:Y:S01]  /*1940*/  FADD R4, R4, R3 ;  /* 0x0000000304047221 */ /* 0x000fe20000000000 */
[----:B------:R-:W-:Y:S06]  /*1950*/  @!P4 BRA `(.L_x_28) ;  /* 0x0000000000a0c947 */ /* 0x000fec0003800000 */
        /* <DEDUP_REMOVED lines=20> */
.L_x_40:
[----:B------:R-:W-:Y:S01]  /*1aa0*/  FMUL.FTZ R0, R3, R2 ;  /* 0x0000000203007220 */ /* 0x000fe20000410000 */
[----:B------:R-:W-:-:S03]  /*1ab0*/  FMUL.FTZ R2, R2, 0.5 ;  /* 0x3f00000002027820 */ /* 0x000fc60000410000 */
[----:B------:R-:W-:-:S04]  /*1ac0*/  FFMA R3, -R0, R0, R3 ;  /* 0x0000000000037223 */ /* 0x000fc80000000103 */
[----:B------:R-:W-:-:S07]  /*1ad0*/  FFMA R0, R3, R2, R0 ;  /* 0x0000000203007223 */ /* 0x000fce0000000000 */
.L_x_41:
[----:B------:R-:W-:Y:S05]  /*1ae0*/  BSYNC.RECONVERGENT B1 ;  /* 0x0000000000017941 */ /* 0x000fea0003800200 */
.L_x_39:
        /* <DEDUP_REMOVED lines=13> */
.L_x_43:
[----:B------:R-:W-:Y:S05]  /*1bc0*/  BSYNC.RECONVERGENT B3 ;  /* 0x0000000000037941 */ /* 0x000fea0003800200 */
.L_x_42:
[----:B------:R-:W-:-:S07]  /*1bd0*/  FADD R4, R4, R3 ;  /* 0x0000000304047221 */ /* 0x000fce0000000000 */
.L_x_28:
[----:B------:R-:W0:Y:S01]  /*1be0*/  LDC.64 R2, c[0x0][0x3b8] ;  /* 0x0000ee00ff027b82 */ /* 0x000e220000000a00 */
[----:B------:R-:W-:Y:S02]  /*1bf0*/  IADD3 R0, PT, PT, R8, 0x1, RZ ;  /* 0x0000000108007810 */ /* 0x000fe40007ffe0ff */
[----:B------:R-:W-:Y:S02]  /*1c00*/  IADD3 R10, PT, PT, R10, 0x1, RZ ;  /* 0x000000010a0a7810 */ /* 0x000fe40007ffe0ff */
[----:B------:R-:W-:-:S04]  /*1c10*/  LOP3.LUT R5, R0, 0x3, RZ, 0xc0, !PT ;  /* 0x0000000300057812 */ /* 0x000fc800078ec0ff */
[----:B------:R-:W-:Y:S01]  /*1c20*/  ISETP.NE.AND P0, PT, R10, R5, PT ;  /* 0x000000050a00720c */ /* 0x000fe20003f05270 */
[----:B0-----:R-:W-:Y:S01]  /*1c30*/  IMAD.WIDE R2, R12, 0x4, R2 ;  /* 0x000000040c027825 */ /* 0x001fe200078e0202 */
[----:B------:R-:W-:-:S04]  /*1c40*/  IADD3 R12, PT, PT, R21, R12, RZ ;  /* 0x0000000c150c7210 */ /* 0x000fc80007ffe0ff */
[----:B------:R0:W-:Y:S07]  /*1c50*/  STG.E desc[UR8][R2.64], R4 ;  /* 0x0000000402007986 */ /* 0x0001ee000c101908 */
[----:B------:R-:W-:Y:S05]  /*1c60*/  @P0 BRA `(.L_x_44) ;  /* 0xffffffe800000947 */ /* 0x000fea000383ffff */
.L_x_3:
[----:B------:R-:W-:Y:S05]  /*1c70*/  BSYNC.RECONVERGENT B0 ;  /* 0x0000000000007941 */ /* 0x000fea0003800200 */
.L_x_2:
[----:B------:R-:W-:-:S13]  /*1c80*/  ISETP.GE.U32.AND P0, PT, R8, 0x3, PT ;  /* 0x000000030800780c */ /* 0x000fda0003f06070 */
[----:B------:R-:W-:Y:S05]  /*1c90*/  @!P0 EXIT ;  /* 0x000000000000894d */ /* 0x000fea0003800000 */
[----:B------:R-:W1:Y:S02]  /*1ca0*/  LDC R9, c[0x0][0x3b0] ;  /* 0x0000ec00ff097b82 */ /* 0x000e640000000800 */
[C---:B-1----:R-:W-:Y:S02]  /*1cb0*/  LOP3.LUT R10, R9.reuse, 0x3, RZ, 0xc0, !PT ;  /* 0x00000003090a7812 */ /* 0x042fe400078ec0ff */
[----:B------:R-:W-:-:S07]  /*1cc0*/  LOP3.LUT R9, R9, 0x7ffffffc, RZ, 0xc0, !PT ;  /* 0x7ffffffc09097812 */ /* 0x000fce00078ec0ff */
.L_x_208:
[-C--:B------:R-:W-:Y:S01]  /*1cd0*/  IABS R7, R19.reuse ;  /* 0x0000001300077213 */ /* 0x080fe20000000000 */
[----:B------:R-:W1:Y:S01]  /*1ce0*/  LDCU UR5, c[0x0][0x390] ;  /* 0x00007200ff0577ac */ /* 0x000e620008000800 */
[----:B------:R-:W-:Y:S01]  /*1cf0*/  IABS R5, R12 ;  /* 0x0000000c00057213 */ /* 0x000fe20000000000 */
[----:B------:R-:W-:Y:S01]  /*1d00*/  BSSY.RECONVERGENT B0, `(.L_x_45) ;  /* 0x000002e000007945 */ /* 0x000fe20003800200 */
[----:B------:R-:W2:Y:S01]  /*1d10*/  I2F.RP R0, R7 ;  /* 0x0000000700007306 */ /* 0x000ea20000209400 */
[----:B------:R-:W-:Y:S01]  /*1d20*/  IABS R6, R19 ;  /* 0x0000001300067213 */ /* 0x000fe20000000000 */
[----:B------:R-:W3:Y:S06]  /*1d30*/  LDCU UR4, c[0x0][0x38c] ;  /* 0x00007180ff0477ac */ /* 0x000eec0008000800 */
[----:B--2---:R-:W0:Y:S02]  /*1d40*/  MUFU.RCP R0, R0 ;  /* 0x0000000000007308 */ /* 0x004e240000001000 */
[----:B0-----:R-:W-:-:S06]  /*1d50*/  IADD3 R2, PT, PT, R0, 0xffffffe, RZ ;  /* 0x0ffffffe00027810 */ /* 0x001fcc0007ffe0ff */
[----:B------:R0:W2:Y:S02]  /*1d60*/  F2I.FTZ.U32.TRUNC.NTZ R3, R2 ;  /* 0x0000000200037305 */ /* 0x0000a4000021f000 */
[----:B0-----:R-:W-:Y:S01]  /*1d70*/  HFMA2 R2, -RZ, RZ, 0, 0 ;  /* 0x00000000ff027431 */ /* 0x001fe200000001ff */
[----:B--2---:R-:W-:-:S05]  /*1d80*/  IADD3 R4, PT, PT, RZ, -R3, RZ ;  /* 0x80000003ff047210 */ /* 0x004fca0007ffe0ff */
[----:B------:R-:W-:-:S04]  /*1d90*/  IMAD R13, R4, R7, RZ ;  /* 0x00000007040d7224 */ /* 0x000fc800078e02ff */
[----:B------:R-:W-:Y:S01]  /*1da0*/  IMAD.HI.U32 R4, R3, R13, R2 ;  /* 0x0000000d03047227 */ /* 0x000fe200078e0002 */
[----:B------:R-:W-:Y:S02]  /*1db0*/  IADD3 R3, PT, PT, RZ, -R6, RZ ;  /* 0x80000006ff037210 */ /* 0x000fe40007ffe0ff */
[----:B------:R-:W3:Y:S03]  /*1dc0*/  LDC R6, c[0x0][0x398] ;  /* 0x0000e600ff067b82 */ /* 0x000ee60000000800 */
[----:B------:R-:W-:Y:S02]  /*1dd0*/  IMAD.HI.U32 R0, R4, R5, RZ ;  /* 0x0000000504007227 */ /* 0x000fe400078e00ff */
[----:B------:R-:W0:Y:S02]  /*1de0*/  MUFU.RCP R4, R11 ;  /* 0x0000000b00047308 */ /* 0x000e240000001000 */
[----:B------:R-:W-:-:S02]  /*1df0*/  IMAD R2, R0, R3, R5 ;  /* 0x0000000300027224 */ /* 0x000fc400078e0205 */
[----:B------:R-:W2:Y:S03]  /*1e00*/  LDC R5, c[0x0][0x3b0] ;  /* 0x0000ec00ff057b82 */ /* 0x000ea60000000800 */
[----:B------:R-:W-:-:S13]  /*1e10*/  ISETP.GT.U32.AND P1, PT, R7, R2, PT ;  /* 0x000000020700720c */ /* 0x000fda0003f24070 */
[-C--:B------:R-:W-:Y:S02]  /*1e20*/  @!P1 IADD3 R2, PT, PT, R2, -R7.reuse, RZ ;  /* 0x8000000702029210 */ /* 0x080fe40007ffe0ff */
[----:B------:R-:W-:Y:S02]  /*1e30*/  @!P1 IADD3 R0, PT, PT, R0, 0x1, RZ ;  /* 0x0000000100009810 */ /* 0x000fe40007ffe0ff */
[----:B------:R-:W-:Y:S01]  /*1e40*/  ISETP.GE.U32.AND P0, PT, R2, R7, PT ;  /* 0x000000070200720c */ /* 0x000fe20003f06070 */
[----:B0-----:R-:W-:Y:S01]  /*1e50*/  FFMA R7, R4, -R11, 1 ;  /* 0x3f80000004077423 */ /* 0x001fe2000000080b */
[----:B------:R-:W-:Y:S02]  /*1e60*/  LOP3.LUT R2, R12, R19, RZ, 0x3c, !PT ;  /* 0x000000130c027212 */ /* 0x000fe400078e3cff */
[----:B------:R-:W-:Y:S02]  /*1e70*/  ISETP.NE.AND P1, PT, R19, RZ, PT ;  /* 0x000000ff1300720c */ /* 0x000fe40003f25270 */
[----:B------:R-:W-:-:S02]  /*1e80*/  ISETP.GE.AND P2, PT, R2, RZ, PT ;  /* 0x000000ff0200720c */ /* 0x000fc40003f46270 */
[----:B--2---:R-:W-:-:S05]  /*1e90*/  ISETP.GE.U32.AND P4, PT, R5, 0x4, PT ;  /* 0x000000040500780c */ /* 0x004fca0003f86070 */
[----:B------:R-:W-:-:S04]  /*1ea0*/  @P0 IADD3 R0, PT, PT, R0, 0x1, RZ ;  /* 0x0000000100000810 */ /* 0x000fc80007ffe0ff */
[----:B------:R-:W-:-:S04]  /*1eb0*/  MOV R2, R0 ;  /* 0x0000000000027202 */ /* 0x000fc80000000f00 */
[----:B------:R-:W-:Y:S02]  /*1ec0*/  @!P2 IADD3 R2, PT, PT, -R2, RZ, RZ ;  /* 0x000000ff0202a210 */ /* 0x000fe40007ffe1ff */
[----:B------:R-:W-:-:S04]  /*1ed0*/  @!P1 LOP3.LUT R2, RZ, R19, RZ, 0x33, !PT ;  /* 0x00000013ff029212 */ /* 0x000fc800078e33ff */
[----:B------:R-:W-:-:S05]  /*1ee0*/  IADD3 R0, PT, PT, -R2, RZ, RZ ;  /* 0x000000ff02007210 */ /* 0x000fca0007ffe1ff */
[----:B------:R-:W-:-:S05]  /*1ef0*/  IMAD R0, R19, R0, R12 ;  /* 0x0000000013007224 */ /* 0x000fca00078e020c */
[----:B------:R-:W-:Y:S01]  /*1f00*/  I2FP.F32.S32 R3, R0 ;  /* 0x0000000000037245 */ /* 0x000fe20000201400 */
[----:B------:R-:W-:Y:S01]  /*1f10*/  FFMA R0, R4, R7, R4 ;  /* 0x0000000704007223 */ /* 0x000fe20000000004 */
[----:B------:R-:W-:-:S03]  /*1f20*/  I2FP.F32.S32 R7, R2 ;  /* 0x0000000200077245 */ /* 0x000fc60000201400 */
[----:B-1----:R-:W-:Y:S02]  /*1f30*/  FMUL R4, R3, UR5 ;  /* 0x0000000503047c20 */ /* 0x002fe40008400000 */
[----:B---3--:R-:W-:Y:S02]  /*1f40*/  FFMA R7, R7, UR4, R6 ;  /* 0x0000000407077c23 */ /* 0x008fe40008000006 */
[----:B------:R-:W0:Y:S01]  /*1f50*/  FCHK P0, R4, R11 ;  /* 0x0000000b04007302 */ /* 0x000e220000000000 */
[----:B------:R-:W-:-:S04]  /*1f60*/  FFMA R3, R0, R4, RZ ;  /* 0x0000000400037223 */ /* 0x000fc800000000ff */
[----:B------:R-:W-:-:S04]  /*1f70*/  FFMA R2, R3, -R11, R4 ;  /* 0x8000000b03027223 */ /* 0x000fc80000000004 */
[----:B------:R-:W-:Y:S01]  /*1f80*/  FFMA R0, R0, R2, R3 ;  /* 0x0000000200007223 */ /* 0x000fe20000000003 */
[----:B0-----:R-:W-:Y:S06]  /*1f90*/  @!P0 BRA `(.L_x_46) ;  /* 0x0000000000108947 */ /* 0x001fec0003800000 */
[----:B------:R-:W-:Y:S02]  /*1fa0*/  MOV R3, R4 ;  /* 0x0000000400037202 */ /* 0x000fe40000000f00 */
[----:B------:R-:W-:Y:S02]  /*1fb0*/  MOV R0, R11 ;  /* 0x0000000b00007202 */ /* 0x000fe40000000f00 */
[----:B------:R-:W-:-:S07]  /*1fc0*/  MOV R20, 0x1fe0 ;  /* 0x00001fe000147802 */ /* 0x000fce0000000f00 */
[----:B------:R-:W-:Y:S05]  /*1fd0*/  CALL.REL.NOINC `($__internal_1_$__cuda_sm3x_div_rn_noftz_f32_slowpath) ;  /* 0x0000005c00947944 */ /* 0x000fea0003c00000 */
.L_x_46:
[----:B------:R-:W-:Y:S05]  /*1fe0*/  BSYNC.RECONVERGENT B0 ;  /* 0x0000000000007941 */ /* 0x000fea0003800200 */
.L_x_45:
[----:B------:R-:W0:Y:S01]  /*1ff0*/  LDC R8, c[0x0][0x388] ;  /* 0x0000e200ff087b82 */ /* 0x000e220000000800 */
[----:B------:R-:W-:Y:S01]  /*2000*/  IABS R6, R12 ;  /* 0x0000000c00067213 */ /* 0x000fe20000000000 */
[----:B------:R-:W1:Y:S01]  /*2010*/  LDCU UR5, c[0x0][0x394] ;  /* 0x00007280ff0577ac */ /* 0x000e620008000800 */
[----:B------:R-:W-:Y:S01]  /*2020*/  ISETP.GE.AND P1, PT, R12, RZ, PT ;  /* 0x000000ff0c00720c */ /* 0x000fe20003f26270 */
[----:B------:R-:W2:Y:S01]  /*2030*/  LDCU UR4, c[0x0][0x39c] ;  /* 0x00007380ff0477ac */ /* 0x000ea20008000800 */
[----:B0-----:R-:W-:Y:S02]  /*2040*/  IABS R5, R8 ;  /* 0x0000000800057213 */ /* 0x001fe40000000000 */
[----:B------:R-:W-:Y:S02]  /*2050*/  ISETP.NE.AND P2, PT, R8, RZ, PT ;  /* 0x000000ff0800720c */ /* 0x000fe40003f45270 */
[----:B------:R-:W0:Y:S08]  /*2060*/  I2F.RP R4, R5 ;  /* 0x0000000500047306 */ /* 0x000e300000209400 */
[----:B0-----:R-:W0:Y:S02]  /*2070*/  MUFU.RCP R4, R4 ;  /* 0x0000000400047308 */ /* 0x001e240000001000 */
[----:B0-----:R-:W-:-:S06]  /*2080*/  IADD3 R3, PT, PT, R4, 0xffffffe, RZ ;  /* 0x0ffffffe04037810 */ /* 0x001fcc0007ffe0ff */
[----:B------:R-:W0:Y:S02]  /*2090*/  F2I.FTZ.U32.TRUNC.NTZ R3, R3 ;  /* 0x0000000300037305 */ /* 0x000e24000021f000 */
[----:B0-----:R-:W-:-:S05]  /*20a0*/  IADD3 R2, PT, PT, RZ, -R3, RZ ;  /* 0x80000003ff027210 */ /* 0x001fca0007ffe0ff */
[----:B------:R-:W-:Y:S02]  /*20b0*/  IMAD R13, R2, R5, RZ ;  /* 0x00000005020d7224 */ /* 0x000fe400078e02ff */
[----:B------:R-:W-:-:S05]  /*20c0*/  HFMA2 R2, -RZ, RZ, 0, 0 ;  /* 0x00000000ff027431 */ /* 0x000fca00000001ff */
[----:B------:R-:W-:Y:S01]  /*20d0*/  IMAD.HI.U32 R2, R3, R13, R2 ;  /* 0x0000000d03027227 */ /* 0x000fe200078e0002 */
[----:B------:R-:W-:Y:S01]  /*20e0*/  MOV R13, R6 ;  /* 0x00000006000d7202 */ /* 0x000fe20000000f00 */
[----:B------:R-:W1:Y:S02]  /*20f0*/  LDC R3, c[0x0][0x3a0] ;  /* 0x0000e800ff037b82 */ /* 0x000e640000000800 */
[----:B--2---:R-:W-:Y:S02]  /*2100*/  FADD R6, R0, UR4 ;  /* 0x0000000400067e21 */ /* 0x004fe40008000000 */
[----:B------:R-:W-:-:S05]  /*2110*/  IMAD.HI.U32 R2, R2, R13, RZ ;  /* 0x0000000d02027227 */ /* 0x000fca00078e00ff */
[----:B------:R-:W-:-:S05]  /*2120*/  IADD3 R2, PT, PT, -R2, RZ, RZ ;  /* 0x000000ff02027210 */ /* 0x000fca0007ffe1ff */
[----:B------:R-:W-:-:S05]  /*2130*/  IMAD R2, R5, R2, R13 ;  /* 0x0000000205027224 */ /* 0x000fca00078e020d */
[----:B------:R-:W-:-:S13]  /*2140*/  ISETP.GT.U32.AND P0, PT, R5, R2, PT ;  /* 0x000000020500720c */ /* 0x000fda0003f04070 */
[----:B------:R-:W-:-:S04]  /*2150*/  @!P0 IADD3 R2, PT, PT, R2, -R5, RZ ;  /* 0x8000000502028210 */ /* 0x000fc80007ffe0ff */
[----:B------:R-:W-:-:S13]  /*2160*/  ISETP.GT.U32.AND P0, PT, R5, R2, PT ;  /* 0x000000020500720c */ /* 0x000fda0003f04070 */
[----:B------:R-:W-:Y:S01]  /*2170*/  @!P0 IADD3 R2, PT, PT, R2, -R5, RZ ;  /* 0x8000000502028210 */ /* 0x000fe20007ffe0ff */
[----:B------:R-:W-:-:S03]  /*2180*/  HFMA2 R5, -RZ, RZ, 0, 0 ;  /* 0x00000000ff057431 */ /* 0x000fc600000001ff */
[----:B------:R-:W-:Y:S02]  /*2190*/  @!P1 IADD3 R2, PT, PT, -R2, RZ, RZ ;  /* 0x000000ff02029210 */ /* 0x000fe40007ffe1ff */
[----:B------:R-:W-:-:S04]  /*21a0*/  @!P2 LOP3.LUT R2, RZ, R8, RZ, 0x33, !PT ;  /* 0x00000008ff02a212 */ /* 0x000fc800078e33ff */
[----:B------:R-:W-:-:S05]  /*21b0*/  I2FP.F32.S32 R4, R2 ;  /* 0x0000000200047245 */ /* 0x000fca0000201400 */
[----:B-1----:R-:W-:Y:S01]  /*21c0*/  FFMA R4, R4, UR5, R3 ;  /* 0x0000000504047c23 */ /* 0x002fe20008000003 */
[----:B------:R-:W-:Y:S01]  /*21d0*/  MOV R3, RZ ;  /* 0x000000ff00037202 */ /* 0x000fe20000000f00 */
[----:B------:R-:W-:Y:S06]  /*21e0*/  @!P4 BRA `(.L_x_47) ;  /* 0x0000000800c0c947 */ /* 0x000fec0003800000 */
[----:B------:R-:W0:Y:S01]  /*21f0*/  LDCU UR6, c[0x0][0x3b0] ;  /* 0x00007600ff0677ac */ /* 0x000e220008000800 */
[----:B------:R-:W-:Y:S01]  /*2200*/  MOV R5, RZ ;  /* 0x000000ff00057202 */ /* 0x000fe20000000f00 */
[----:B------:R-:W1:Y:S01]  /*2210*/  LDCU.64 UR4, c[0x0][0x3a8] ;  /* 0x00007500ff0477ac */ /* 0x000e620008000a00 */
[----:B0-----:R-:W-:Y:S02]  /*2220*/  ULOP3.LUT UR6, UR6, 0x7ffffffc, URZ, 0xc0, !UPT ;  /* 0x7ffffffc06067892 */ /* 0x001fe4000f8ec0ff */
[----:B-1----:R-:W-:-:S04]  /*2230*/  UIADD3 UR4, UP0, UPT, UR4, 0x20, URZ ;  /* 0x0000002004047890 */ /* 0x002fc8000ff1e0ff */
[----:B------:R-:W-:Y:S01]  /*2240*/  MOV R9, UR6 ;  /* 0x0000000600097c02 */ /* 0x000fe20008000f00 */
[----:B------:R-:W-:Y:S01]  /*2250*/  UIADD3.X UR5, UPT, UPT, URZ, UR5, URZ, UP0, !UPT ;  /* 0x00000005ff057290 */ /* 0x000fe200087fe4ff */
[----:B------:R-:W-:Y:S02]  /*2260*/  MOV R14, UR4 ;  /* 0x00000004000e7c02 */ /* 0x000fe40008000f00 */
[----:B------:R-:W-:-:S03]  /*2270*/  IADD3 R8, PT, PT, -R9, RZ, RZ ;  /* 0x000000ff09087210 */ /* 0x000fc60007ffe1ff */
[----:B------:R-:W-:-:S07]  /*2280*/  MOV R15, UR5 ;  /* 0x00000005000f7c02 */ /* 0x000fce0008000f00 */
.L_x_68:
        /* <DEDUP_REMOVED lines=20> */
.L_x_49:
[----:B------:R-:W-:Y:S01]  /*23d0*/  FMUL.FTZ R0, R3, R2 ;  /* 0x0000000203007220 */ /* 0x000fe20000410000 */
[----:B------:R-:W-:-:S03]  /*23e0*/  FMUL.FTZ R2, R2, 0.5 ;  /* 0x3f00000002027820 */ /* 0x000fc60000410000 */
[----:B------:R-:W-:-:S04]  /*23f0*/  FFMA R3, -R0, R0, R3 ;  /* 0x0000000000037223 */ /* 0x000fc80000000103 */
[----:B------:R-:W-:-:S07]  /*2400*/  FFMA R0, R3, R2, R0 ;  /* 0x0000000203007223 */ /* 0x000fce0000000000 */
.L_x_50:
[----:B------:R-:W-:Y:S05]  /*2410*/  BSYNC.RECONVERGENT B0 ;  /* 0x0000000000007941 */ /* 0x000fea0003800200 */
.L_x_48:
        /* <DEDUP_REMOVED lines=13> */
.L_x_52:
[----:B------:R-:W-:Y:S05]  /*24f0*/  BSYNC.RECONVERGENT B0 ;  /* 0x0000000000007941 */ /* 0x000fea0003800200 */
.L_x_51:
        /* <DEDUP_REMOVED lines=21> */
.L_x_54:
[----:B------:R-:W-:Y:S01]  /*2650*/  FMUL.FTZ R0, R3, R16 ;  /* 0x0000001003007220 */ /* 0x000fe20000410000 */
[----:B------:R-:W-:-:S03]  /*2660*/  FMUL.FTZ R2, R16, 0.5 ;  /* 0x3f00000010027820 */ /* 0x000fc60000410000 */
[----:B------:R-:W-:-:S04]  /*2670*/  FFMA R3, -R0, R0, R3 ;  /* 0x0000000000037223 */ /* 0x000fc80000000103 */
[----:B------:R-:W-:-:S07]  /*2680*/  FFMA R0, R3, R2, R0 ;  /* 0x0000000203007223 */ /* 0x000fce0000000000 */
.L_x_55:
[----:B------:R-:W-:Y:S05]  /*2690*/  BSYNC.RECONVERGENT B0 ;  /* 0x0000000000007941 */ /* 0x000fea0003800200 */
.L_x_53:
        /* <DEDUP_REMOVED lines=13> */
.L_x_57:
[----:B------:R-:W-:Y:S05]  /*2770*/  BSYNC.RECONVERGENT B0 ;  /* 0x0000000000007941 */ /* 0x000fea0003800200 */
.L_x_56:
        /* <DEDUP_REMOVED lines=21> */
.L_x_59:
[----:B------:R-:W-:Y:S01]  /*28d0*/  FMUL.FTZ R0, R3, R16 ;  /* 0x0000001003007220 */ /* 0x000fe20000410000 */
[----:B------:R-:W-:-:S03]  /*28e0*/  FMUL.FTZ R2, R16, 0.5 ;  /* 0x3f00000010027820 */ /* 0x000fc60000410000 */
[----:B------:R-:W-:-:S04]  /*28f0*/  FFMA R3, -R0, R0, R3 ;  /* 0x0000000000037223 */ /* 0x000fc80000000103 */
[----:B------:R-:W-:-:S07]  /*2900*/  FFMA R0, R3, R2, R0 ;  /* 0x0000000203007223 */ /* 0x000fce0000000000 */
.L_x_60:
[----:B------:R-:W-:Y:S05]  /*2910*/  BSYNC.RECONVERGENT B0 ;  /* 0x0000000000007941 */ /* 0x000fea0003800200 */
.L_x_58:
        /* <DEDUP_REMOVED lines=13> */
.L_x_62:
[----:B------:R-:W-:Y:S05]  /*29f0*/  BSYNC.RECONVERGENT B0 ;  /* 0x0000000000007941 */ /* 0x000fea0003800200 */
.L_x_61:
        /* <DEDUP_REMOVED lines=21> */
.L_x_64:
[----:B------:R-:W-:Y:S01]  /*2b50*/  FMUL.FTZ R0, R3, R16 ;  /* 0x0000001003007220 */ /* 0x000fe20000410000 */
[----:B------:R-:W-:-:S03]  /*2b60*/  FMUL.FTZ R2, R16, 0.5 ;  /* 0x3f00000010027820 */ /* 0x000fc60000410000 */
[----:B------:R-:W-:-:S04]  /*2b70*/  FFMA R3, -R0, R0, R3 ;  /* 0x0000000000037223 */ /* 0x000fc80000000103 */
[----:B------:R-:W-:-:S07]  /*2b80*/  FFMA R0, R3, R2, R0 ;  /* 0x0000000203007223 */ /* 0x000fce0000000000 */
.L_x_65:
[----:B------:R-:W-:Y:S05]  /*2b90*/  BSYNC.RECONVERGENT B0 ;  /* 0x0000000000007941 */ /* 0x000fea0003800200 */
.L_x_63:
        /* <DEDUP_REMOVED lines=13> */
.L_x_67:
[----:B------:R-:W-:Y:S05]  /*2c70*/  BSYNC.RECONVERGENT B0 ;  /* 0x0000000000007941 */ /* 0x000fea0003800200 */
.L_x_66:
[----:B------:R-:W-:Y:S01]  /*2c80*/  IADD3 R8, PT, PT, R8, 0x4, RZ ;  /* 0x0000000408087810 */ /* 0x000fe20007ffe0ff */
[----:B------:R-:W-:Y:S01]  /*2c90*/  FADD R5, R5, R2 ;  /* 0x0000000205057221 */ /* 0x000fe20000000000 */
[----:B------:R-:W-:Y:S02]  /*2ca0*/  IADD3 R14, P1, PT, R14, 0x40, RZ ;  /* 0x000000400e0e7810 */ /* 0x000fe40007f3e0ff */
[----:B------:R-:W-:Y:S02]  /*2cb0*/  ISETP.NE.AND P0, PT, R8, RZ, PT ;  /* 0x000000ff0800720c */ /* 0x000fe40003f05270 */
[----:B------:R-:W-:-:S11]  /*2cc0*/  IADD3.X R15, PT, PT, RZ, R15, RZ, P1, !PT ;  /* 0x0000000fff0f7210 */ /* 0x000fd60000ffe4ff */
[----:B------:R-:W-:Y:S05]  /*2cd0*/  @P0 BRA `(.L_x_68) ;  /* 0xfffffff4006c0947 */ /* 0x000fea000383ffff */
[----:B------:R-:W-:-:S07]  /*2ce0*/  MOV R3, R9 ;  /* 0x0000000900037202 */ /* 0x000fce0000000f00 */
.L_x_47:
[----:B------:R-:W-:-:S13]  /*2cf0*/  ISETP.NE.AND P0, PT, R10, RZ, PT ;  /* 0x000000ff0a00720c */ /* 0x000fda0003f05270 */
        /* <DEDUP_REMOVED lines=24> */
.L_x_71:
[----:B------:R-:W-:Y:S01]  /*2e80*/  FMUL.FTZ R0, R3, R2 ;  /* 0x0000000203007220 */ /* 0x000fe20000410000 */
[----:B------:R-:W-:-:S03]  /*2e90*/  FMUL.FTZ R2, R2, 0.5 ;  /* 0x3f00000002027820 */ /* 0x000fc60000410000 */
[----:B------:R-:W-:-:S04]  /*2ea0*/  FFMA R3, -R0, R0, R3 ;  /* 0x0000000000037223 */ /* 0x000fc80000000103 */
[----:B------:R-:W-:-:S07]  /*2eb0*/  FFMA R0, R3, R2, R0 ;  /* 0x0000000203007223 */ /* 0x000fce0000000000 */
.L_x_72:
[----:B------:R-:W-:Y:S05]  /*2ec0*/  BSYNC.RECONVERGENT B0 ;  /* 0x0000000000007941 */ /* 0x000fea0003800200 */
.L_x_70:
        /* <DEDUP_REMOVED lines=13> */
.L_x_74:
[----:B------:R-:W-:Y:S05]  /*2fa0*/  BSYNC.RECONVERGENT B0 ;  /* 0x0000000000007941 */ /* 0x000fea0003800200 */
.L_x_73:
        /* <DEDUP_REMOVED lines=23> */
.L_x_76:
[----:B------:R-:W-:Y:S01]  /*3120*/  FMUL.FTZ R0, R3, R2 ;  /* 0x0000000203007220 */ /* 0x000fe20000410000 */
[----:B------:R-:W-:-:S03]  /*3130*/  FMUL.FTZ R2, R2, 0.5 ;  /* 0x3f00000002027820 */ /* 0x000fc60000410000 */
[----:B------:R-:W-:-:S04]  /*3140*/  FFMA R3, -R0, R0, R3 ;  /* 0x0000000000037223 */ /* 0x000fc80000000103 */
[----:B------:R-:W-:-:S07]  /*3150*/  FFMA R0, R3, R2, R0 ;  /* 0x0000000203007223 */ /* 0x000fce0000000000 */
.L_x_77:
[----:B------:R-:W-:Y:S05]  /*3160*/  BSYNC.RECONVERGENT B0 ;  /* 0x0000000000007941 */ /* 0x000fea0003800200 */
.L_x_75:
        /* <DEDUP_REMOVED lines=13> */
.L_x_79:
[----:B------:R-:W-:Y:S05]  /*3240*/  BSYNC.RECONVERGENT B0 ;  /* 0x0000000000007941 */ /* 0x000fea0003800200 */
.L_x_78:
        /* <DEDUP_REMOVED lines=22> */
.L_x_81:
[----:B------:R-:W-:Y:S01]  /*33b0*/  FMUL.FTZ R0, R3, R2 ;  /* 0x0000000203007220 */ /* 0x000fe20000410000 */
[----:B------:R-:W-:-:S03]  /*33c0*/  FMUL.FTZ R2, R2, 0.5 ;  /* 0x3f00000002027820 */ /* 0x000fc60000410000 */
[----:B------:R-:W-:-:S04]  /*33d0*/  FFMA R3, -R0, R0, R3 ;  /* 0x0000000000037223 */ /* 0x000fc80000000103 */
[----:B------:R-:W-:-:S07]  /*33e0*/  FFMA R0, R3, R2, R0 ;  /* 0x0000000203007223 */ /* 0x000fce0000000000 */
.L_x_82:
[----:B------:R-:W-:Y:S05]  /*33f0*/  BSYNC.RECONVERGENT B0 ;  /* 0x0000000000007941 */ /* 0x000fea0003800200 */
.L_x_80:
        /* <DEDUP_REMOVED lines=13> */
.L_x_84:
[----:B------:R-:W-:Y:S05]  /*34d0*/  BSYNC.RECONVERGENT B0 ;  /* 0x0000000000007941 */ /* 0x000fea0003800200 */
.L_x_83:
[----:B------:R-:W-:-:S07]  /*34e0*/  FADD R5, R5, R2 ;  /* 0x0000000205057221 */ /* 0x000fce0000000000 */
.L_x_69:
[-C--:B------:R-:W-:Y:S01]  /*34f0*/  IABS R7, R19.reuse ;  /* 0x0000001300077213 */ /* 0x080fe20000000000 */
[----:B------:R-:W0:Y:S01]  /*3500*/  LDCU UR5, c[0x0][0x390] ;  /* 0x00007200ff0577ac */ /* 0x000e220008000800 */
[----:B------:R-:W-:Y:S01]  /*3510*/  IADD3 R8, PT, PT, R21, R12, RZ ;  /* 0x0000000c15087210 */ /* 0x000fe20007ffe0ff */
[----:B------:R-:W1:Y:S01]  /*3520*/  LDC R14, c[0x0][0x398] ;  /* 0x0000e600ff0e7b82 */ /* 0x000e620000000800 */
[----:B------:R-:W2:Y:S01]  /*3530*/  I2F.RP R0, R7 ;  /* 0x0000000700007306 */ /* 0x000ea20000209400 */
[----:B------:R-:W-:Y:S01]  /*3540*/  IABS R6, R19 ;  /* 0x0000001300067213 */ /* 0x000fe20000000000 */
[----:B------:R-:W1:Y:S01]  /*3550*/  LDCU UR4, c[0x0][0x38c] ;  /* 0x00007180ff0477ac */ /* 0x000e620008000800 */
[----:B------:R-:W-:Y:S02]  /*3560*/  BSSY.RECONVERGENT B0, `(.L_x_85) ;  /* 0x0000030000007945 */ /* 0x000fe40003800200 */
[----:B------:R-:W-:-:S03]  /*3570*/  IADD3 R6, PT, PT, RZ, -R6, RZ ;  /* 0x80000006ff067210 */ /* 0x000fc60007ffe0ff */
[----:B--2---:R-:W2:Y:S02]  /*3580*/  MUFU.RCP R0, R0 ;  /* 0x0000000000007308 */ /* 0x004ea40000001000 */
[----:B--2---:R-:W-:-:S06]  /*3590*/  IADD3 R2, PT, PT, R0, 0xffffffe, RZ ;  /* 0x0ffffffe00027810 */ /* 0x004fcc0007ffe0ff */
[----:B------:R2:W3:Y:S02]  /*35a0*/  F2I.FTZ.U32.TRUNC.NTZ R3, R2 ;  /* 0x0000000200037305 */ /* 0x0004e4000021f000 */
[----:B--2---:R-:W-:Y:S01]  /*35b0*/  HFMA2 R2, -RZ, RZ, 0, 0 ;  /* 0x00000000ff027431 */ /* 0x004fe200000001ff */
[----:B---3--:R-:W-:-:S05]  /*35c0*/  IADD3 R4, PT, PT, RZ, -R3, RZ ;  /* 0x80000003ff047210 */ /* 0x008fca0007ffe0ff */
[----:B------:R-:W-:Y:S01]  /*35d0*/  IMAD R13, R4, R7, RZ ;  /* 0x00000007040d7224 */ /* 0x000fe200078e02ff */
[----:B------:R-:W-:-:S03]  /*35e0*/  IABS R4, R8 ;  /* 0x0000000800047213 */ /* 0x000fc60000000000 */
[----:B------:R-:W-:Y:S01]  /*35f0*/  IMAD.HI.U32 R0, R3, R13, R2 ;  /* 0x0000000d03007227 */ /* 0x000fe200078e0002 */
[----:B------:R-:W-:Y:S02]  /*3600*/  MOV R3, R4 ;  /* 0x0000000400037202 */ /* 0x000fe40000000f00 */
[----:B------:R-:W-:Y:S02]  /*3610*/  MOV R2, R6 ;  /* 0x0000000600027202 */ /* 0x000fe40000000f00 */
[----:B------:R-:W2:Y:S01]  /*3620*/  MUFU.RCP R6, R11 ;  /* 0x0000000b00067308 */ /* 0x000ea20000001000 */
[----:B------:R-:W-:-:S04]  /*3630*/  IMAD.HI.U32 R0, R0, R3, RZ ;  /* 0x0000000300007227 */ /* 0x000fc800078e00ff */
[----:B------:R-:W-:-:S05]  /*3640*/  IMAD R2, R0, R2, R3 ;  /* 0x0000000200027224 */ /* 0x000fca00078e0203 */
[----:B------:R-:W-:-:S13]  /*3650*/  ISETP.GT.U32.AND P1, PT, R7, R2, PT ;  /* 0x000000020700720c */ /* 0x000fda0003f24070 */
[-C--:B------:R-:W-:Y:S02]  /*3660*/  @!P1 IADD3 R2, PT, PT, R2, -R7.reuse, RZ ;  /* 0x8000000702029210 */ /* 0x080fe40007ffe0ff */
[----:B------:R-:W-:Y:S02]  /*3670*/  @!P1 IADD3 R0, PT, PT, R0, 0x1, RZ ;  /* 0x0000000100009810 */ /* 0x000fe40007ffe0ff */
[----:B------:R-:W-:Y:S02]  /*3680*/  ISETP.GE.U32.AND P0, PT, R2, R7, PT ;  /* 0x000000070200720c */ /* 0x000fe40003f06070 */
[----:B------:R-:W-:Y:S01]  /*3690*/  LOP3.LUT R2, R8, R19, RZ, 0x3c, !PT ;  /* 0x0000001308027212 */ /* 0x000fe200078e3cff */
[----:B------:R-:W3:Y:S01]  /*36a0*/  LDC R7, c[0x0][0x3b0] ;  /* 0x0000ec00ff077b82 */ /* 0x000ee20000000800 */
[----:B------:R-:W-:Y:S02]  /*36b0*/  ISETP.NE.AND P1, PT, R19, RZ, PT ;  /* 0x000000ff1300720c */ /* 0x000fe40003f25270 */
[----:B------:R-:W-:-:S05]  /*36c0*/  ISETP.GE.AND P2, PT, R2, RZ, PT ;  /* 0x000000ff0200720c */ /* 0x000fca0003f46270 */
[----:B------:R-:W4:Y:S02]  /*36d0*/  LDC.64 R2, c[0x0][0x3b8] ;  /* 0x0000ee00ff027b82 */ /* 0x000f240000000a00 */
[----:B------:R-:W-:-:S04]  /*36e0*/  @P0 IADD3 R0, PT, PT, R0, 0x1, RZ ;  /* 0x0000000100000810 */ /* 0x000fc80007ffe0ff */
[----:B------:R-:W-:-:S04]  /*36f0*/  MOV R4, R0 ;  /* 0x0000000000047202 */ /* 0x000fc80000000f00 */
[----:B------:R-:W-:Y:S02]  /*3700*/  @!P2 IADD3 R4, PT, PT, -R4, RZ, RZ ;  /* 0x000000ff0404a210 */ /* 0x000fe40007ffe1ff */
[----:B------:R-:W-:-:S04]  /*3710*/  @!P1 LOP3.LUT R4, RZ, R19, RZ, 0x33, !PT ;  /* 0x00000013ff049212 */ /* 0x000fc800078e33ff */
[----:B------:R-:W-:Y:S02]  /*3720*/  IADD3 R0, PT, PT, -R4, RZ, RZ ;  /* 0x000000ff04007210 */ /* 0x000fe40007ffe1ff */
[----:B---3--:R-:W-:Y:S02]  /*3730*/  ISETP.GE.U32.AND P4, PT, R7, 0x4, PT ;  /* 0x000000040700780c */ /* 0x008fe40003f86070 */
[----:B------:R-:W-:Y:S01]  /*3740*/  I2FP.F32.S32 R7, R4 ;  /* 0x0000000400077245 */ /* 0x000fe20000201400 */
[----:B------:R-:W-:Y:S02]  /*3750*/  IMAD R0, R19, R0, R8 ;  /* 0x0000000013007224 */ /* 0x000fe400078e0208 */
[----:B----4-:R-:W-:-:S04]  /*3760*/  IMAD.WIDE R12, R12, 0x4, R2 ;  /* 0x000000040c0c7825 */ /* 0x010fc800078e0202 */
[C---:B--2---:R-:W-:Y:S01]  /*3770*/  FFMA R3, R6.reuse, -R11, 1 ;  /* 0x3f80000006037423 */ /* 0x044fe2000000080b */
[----:B------:R-:W-:Y:S01]  /*3780*/  I2FP.F32.S32 R2, R0 ;  /* 0x0000000000027245 */ /* 0x000fe20000201400 */
[----:B-1----:R-:W-:Y:S02]  /*3790*/  FFMA R7, R7, UR4, R14 ;  /* 0x0000000407077c23 */ /* 0x002fe4000800000e */
[----:B------:R-:W-:Y:S01]  /*37a0*/  FFMA R0, R6, R3, R6 ;  /* 0x0000000306007223 */ /* 0x000fe20000000006 */
[----:B------:R1:W-:Y:S01]  /*37b0*/  STG.E desc[UR8][R12.64], R5 ;  /* 0x000000050c007986 */ /* 0x0003e2000c101908 */
[----:B0-----:R-:W-:-:S04]  /*37c0*/  FMUL R6, R2, UR5 ;  /* 0x0000000502067c20 */ /* 0x001fc80008400000 */
[----:B------:R-:W0:Y:S01]  /*37d0*/  FCHK P0, R6, R11 ;  /* 0x0000000b06007302 */ /* 0x000e220000000000 */
[----:B------:R-:W-:-:S04]  /*37e0*/  FFMA R3, R0, R6, RZ ;  /* 0x0000000600037223 */ /* 0x000fc800000000ff */
[----:B------:R-:W-:-:S04]  /*37f0*/  FFMA R2, R3, -R11, R6 ;  /* 0x8000000b03027223 */ /* 0x000fc80000000006 */
[----:B------:R-:W-:Y:S01]  /*3800*/  FFMA R0, R0, R2, R3 ;  /* 0x0000000200007223 */ /* 0x000fe20000000003 */
[----:B01----:R-:W-:Y:S06]  /*3810*/  @!P0 BRA `(.L_x_86) ;  /* 0x0000000000108947 */ /* 0x003fec0003800000 */
[----:B------:R-:W-:Y:S02]  /*3820*/  MOV R3, R6 ;  /* 0x0000000600037202 */ /* 0x000fe40000000f00 */
[----:B------:R-:W-:Y:S02]  /*3830*/  MOV R0, R11 ;  /* 0x0000000b00007202 */ /* 0x000fe40000000f00 */
[----:B------:R-:W-:-:S07]  /*3840*/  MOV R20, 0x3860 ;  /* 0x0000386000147802 */ /* 0x000fce0000000f00 */
[----:B------:R-:W-:Y:S05]  /*3850*/  CALL.REL.NOINC `($__internal_1_$__cuda_sm3x_div_rn_noftz_f32_slowpath) ;  /* 0x0000004400747944 */ /* 0x000fea0003c00000 */
.L_x_86:
[----:B------:R-:W-:Y:S05]  /*3860*/  BSYNC.RECONVERGENT B0 ;  /* 0x0000000000007941 */ /* 0x000fea0003800200 */
.L_x_85:
        /* <DEDUP_REMOVED lines=16> */
[----:B------:R-:W1:Y:S04]  /*3970*/  LDC R3, c[0x0][0x3a0] ;  /* 0x0000e800ff037b82 */ /* 0x000e680000000800 */
        /* <DEDUP_REMOVED lines=9> */
[----:B------:R-:W-:Y:S01]  /*3a10*/  @!P2 LOP3.LUT R2, RZ, R6, RZ, 0x33, !PT ;  /* 0x00000006ff02a212 */ /* 0x000fe200078e33ff */
[----:B--2---:R-:W-:-:S03]  /*3a20*/  FADD R6, R0, UR4 ;  /* 0x0000000400067e21 */ /* 0x004fc60008000000 */
[----:B------:R-:W-:-:S05]  /*3a30*/  I2FP.F32.S32 R4, R2 ;  /* 0x0000000200047245 */ /* 0x000fca0000201400 */
[----:B-1----:R-:W-:Y:S01]  /*3a40*/  FFMA R4, R4, UR5, R3 ;  /* 0x0000000504047c23 */ /* 0x002fe20008000003 */
[----:B------:R-:W-:Y:S01]  /*3a50*/  MOV R3, RZ ;  /* 0x000000ff00037202 */ /* 0x000fe20000000f00 */
[----:B------:R-:W-:Y:S06]  /*3a60*/  @!P4 BRA `(.L_x_87) ;  /* 0x000000080098c947 */ /* 0x000fec0003800000 */
[----:B------:R-:W0:Y:S01]  /*3a70*/  LDC.64 R16, c[0x0][0x3a8] ;  /* 0x0000ea00ff107b82 */ /* 0x000e220000000a00 */
[----:B------:R-:W-:Y:S01]  /*3a80*/  BSSY.RECONVERGENT B0, `(.L_x_88) ;  /* 0x00000a3000007945 */ /* 0x000fe20003800200 */
[----:B------:R-:W-:Y:S02]  /*3a90*/  MOV R5, RZ ;  /* 0x000000ff00057202 */ /* 0x000fe40000000f00 */
[----:B------:R-:W-:-:S07]  /*3aa0*/  MOV R14, RZ ;  /* 0x000000ff000e7202 */ /* 0x000fce0000000f00 */
.L_x_109:
[----:B0-----:R-:W-:-:S05]  /*3ab0*/  IMAD.WIDE.U32 R28, R14, 0x10, R16 ;  /* 0x000000100e1c7825 */ /* 0x001fca00078e0010 */
[----:B------:R-:W2:Y:S04]  /*3ac0*/  LDG.E R3, desc[UR8][R28.64+0x4] ;  /* 0x000004081c037981 */ /* 0x000ea8000c1e1900 */
[----:B------:R-:W3:Y:S04]  /*3ad0*/  LDG.E R0, desc[UR8][R28.64] ;  /* 0x000000081c007981 */ /* 0x000ee8000c1e1900 */
[----:B------:R-:W4:Y:S04]  /*3ae0*/  LDG.E R23, desc[UR8][R28.64+0x8] ;  /* 0x000008081c177981 */ /* 0x000f28000c1e1900 */
[----:B------:R0:W5:Y:S01]  /*3af0*/  LDG.E R15, desc[UR8][R28.64+0xc] ;  /* 0x00000c081c0f7981 */ /* 0x000162000c1e1900 */
[----:B------:R-:W-:Y:S01]  /*3b00*/  IADD3 R14, PT, PT, R14, 0x4, RZ ;  /* 0x000000040e0e7810 */ /* 0x000fe20007ffe0ff */
[----:B------:R-:W-:Y:S03]  /*3b10*/  BSSY.RECONVERGENT B1, `(.L_x_89) ;  /* 0x0000013000017945 */ /* 0x000fe60003800200 */
[----:B------:R-:W-:Y:S01]  /*3b20*/  ISETP.NE.AND P4, PT, R14, R9, PT ;  /* 0x000000090e00720c */ /* 0x000fe20003f85270 */
        /* <DEDUP_REMOVED lines=13> */
.L_x_90:
[----:B------:R-:W-:Y:S01]  /*3c00*/  FMUL.FTZ R20, R2, R3 ;  /* 0x0000000302147220 */ /* 0x000fe20000410000 */
[----:B------:R-:W-:-:S03]  /*3c10*/  FMUL.FTZ R0, R3, 0.5 ;  /* 0x3f00000003007820 */ /* 0x000fc60000410000 */
[----:B------:R-:W-:-:S04]  /*3c20*/  FFMA R3, -R20, R20, R2 ;  /* 0x0000001414037223 */ /* 0x000fc80000000102 */
[----:B------:R-:W-:-:S07]  /*3c30*/  FFMA R20, R3, R0, R20 ;  /* 0x0000000003147223 */ /* 0x000fce0000000014 */
.L_x_91:
[----:B------:R-:W-:Y:S05]  /*3c40*/  BSYNC.RECONVERGENT B1 ;  /* 0x0000000000017941 */ /* 0x000fea0003800200 */
.L_x_89:
        /* <DEDUP_REMOVED lines=13> */
.L_x_93:
[----:B------:R-:W-:Y:S05]  /*3d20*/  BSYNC.RECONVERGENT B3 ;  /* 0x0000000000037941 */ /* 0x000fea0003800200 */
.L_x_92:
        /* <DEDUP_REMOVED lines=20> */
.L_x_95:
[----:B------:R-:W-:Y:S01]  /*3e70*/  FMUL.FTZ R20, R3, R22 ;  /* 0x0000001603147220 */ /* 0x000fe20000410000 */
[----:B------:R-:W-:-:S03]  /*3e80*/  FMUL.FTZ R0, R22, 0.5 ;  /* 0x3f00000016007820 */ /* 0x000fc60000410000 */
[----:B------:R-:W-:-:S04]  /*3e90*/  FFMA R3, -R20, R20, R3 ;  /* 0x0000001414037223 */ /* 0x000fc80000000103 */
[----:B------:R-:W-:-:S07]  /*3ea0*/  FFMA R20, R3, R0, R20 ;  /* 0x0000000003147223 */ /* 0x000fce0000000014 */
.L_x_96:
[----:B------:R-:W-:Y:S05]  /*3eb0*/  BSYNC.RECONVERGENT B1 ;  /* 0x0000000000017941 */ /* 0x000fea0003800200 */
.L_x_94:
        /* <DEDUP_REMOVED lines=13> */
.L_x_98:
[----:B------:R-:W-:Y:S05]  /*3f90*/  BSYNC.RECONVERGENT B3 ;  /* 0x0000000000037941 */ /* 0x000fea0003800200 */
.L_x_97:
        /* <DEDUP_REMOVED lines=20> */
.L_x_100:
[----:B------:R-:W-:Y:S01]  /*40e0*/  FMUL.FTZ R20, R3, R22 ;  /* 0x0000001603147220 */ /* 0x000fe20000410000 */
[----:B------:R-:W-:-:S03]  /*40f0*/  FMUL.FTZ R0, R22, 0.5 ;  /* 0x3f00000016007820 */ /* 0x000fc60000410000 */
[----:B------:R-:W-:-:S04]  /*4100*/  FFMA R3, -R20, R20, R3 ;  /* 0x0000001414037223 */ /* 0x000fc80000000103 */
[----:B------:R-:W-:-:S07]  /*4110*/  FFMA R20, R3, R0, R20 ;  /* 0x0000000003147223 */ /* 0x000fce0000000014 */
.L_x_101:
[----:B------:R-:W-:Y:S05]  /*4120*/  BSYNC.RECONVERGENT B1 ;  /* 0x0000000000017941 */ /* 0x000fea0003800200 */
.L_x_99:
        /* <DEDUP_REMOVED lines=13> */
.L_x_103:
[----:B------:R-:W-:Y:S05]  /*4200*/  BSYNC.RECONVERGENT B3 ;  /* 0x0000000000037941 */ /* 0x000fea0003800200 */
.L_x_102:
        /* <DEDUP_REMOVED lines=21> */
.L_x_105:
[----:B------:R-:W-:Y:S01]  /*4360*/  FMUL.FTZ R0, R3, R20 ;  /* 0x0000001403007220 */ /* 0x000fe20000410000 */
[----:B------:R-:W-:-:S03]  /*4370*/  FMUL.FTZ R2, R20, 0.5 ;  /* 0x3f00000014027820 */ /* 0x000fc60000410000 */
[----:B------:R-:W-:-:S04]  /*4380*/  FFMA R3, -R0, R0, R3 ;  /* 0x0000000000037223 */ /* 0x000fc80000000103 */
[----:B------:R-:W-:-:S07]  /*4390*/  FFMA R0, R3, R2, R0 ;  /* 0x0000000203007223 */ /* 0x000fce0000000000 */
.L_x_106:
[----:B------:R-:W-:Y:S05]  /*43a0*/  BSYNC.RECONVERGENT B1 ;  /* 0x0000000000017941 */ /* 0x000fea0003800200 */
.L_x_104:
        /* <DEDUP_REMOVED lines=13> */
.L_x_108:
[----:B------:R-:W-:Y:S05]  /*4480*/  BSYNC.RECONVERGENT B3 ;  /* 0x0000000000037941 */ /* 0x000fea0003800200 */
.L_x_107:
[----:B------:R-:W-:Y:S01]  /*4490*/  FADD R5, R5, R2 ;  /* 0x0000000205057221 */ /* 0x000fe20000000000 */
[----:B------:R-:W-:Y:S06]  /*44a0*/  @P4 BRA `(.L_x_109) ;  /* 0xfffffff400804947 */ /* 0x000fec000383ffff */
[----:B------:R-:W-:Y:S05]  /*44b0*/  BSYNC.RECONVERGENT B0 ;  /* 0x0000000000007941 */ /* 0x000fea0003800200 */
.L_x_88:
[----:B------:R-:W-:-:S07]  /*44c0*/  MOV R3, R9 ;  /* 0x0000000900037202 */ /* 0x000fce0000000f00 */
.L_x_87:
        /* <DEDUP_REMOVED lines=25> */
.L_x_112:
[----:B------:R-:W-:Y:S01]  /*4660*/  FMUL.FTZ R0, R3, R2 ;  /* 0x0000000203007220 */ /* 0x000fe20000410000 */
[----:B------:R-:W-:-:S03]  /*4670*/  FMUL.FTZ R2, R2, 0.5 ;  /* 0x3f00000002027820 */ /* 0x000fc60000410000 */
[----:B------:R-:W-:-:S04]  /*4680*/  FFMA R3, -R0, R0, R3 ;  /* 0x0000000000037223 */ /* 0x000fc80000000103 */
[----:B------:R-:W-:-:S07]  /*4690*/  FFMA R0, R3, R2, R0 ;  /* 0x0000000203007223 */ /* 0x000fce0000000000 */
.L_x_113:
[----:B------:R-:W-:Y:S05]  /*46a0*/  BSYNC.RECONVERGENT B0 ;  /* 0x0000000000007941 */ /* 0x000fea0003800200 */
.L_x_111:
        /* <DEDUP_REMOVED lines=13> */
.L_x_115:
[----:B------:R-:W-:Y:S05]  /*4780*/  BSYNC.RECONVERGENT B0 ;  /* 0x0000000000007941 */ /* 0x000fea0003800200 */
.L_x_114:
        /* <DEDUP_REMOVED lines=23> */
.L_x_117:
[----:B------:R-:W-:Y:S01]  /*4900*/  FMUL.FTZ R0, R3, R2 ;  /* 0x0000000203007220 */ /* 0x000fe20000410000 */
[----:B------:R-:W-:-:S03]  /*4910*/  FMUL.FTZ R2, R2, 0.5 ;  /* 0x3f00000002027820 */ /* 0x000fc60000410000 */
[----:B------:R-:W-:-:S04]  /*4920*/  FFMA R3, -R0, R0, R3 ;  /* 0x0000000000037223 */ /* 0x000fc80000000103 */
[----:B------:R-:W-:-:S07]  /*4930*/  FFMA R0, R3, R2, R0 ;  /* 0x0000000203007223 */ /* 0x000fce0000000000 */
.L_x_118:
[----:B------:R-:W-:Y:S05]  /*4940*/  BSYNC.RECONVERGENT B0 ;  /* 0x0000000000007941 */ /* 0x000fea0003800200 */
.L_x_116:
        /* <DEDUP_REMOVED lines=13> */
.L_x_120:
[----:B------:R-:W-:Y:S05]  /*4a20*/  BSYNC.RECONVERGENT B0 ;  /* 0x0000000000007941 */ /* 0x000fea0003800200 */
.L_x_119:
        /* <DEDUP_REMOVED lines=22> */
.L_x_122:
[----:B------:R-:W-:Y:S01]  /*4b90*/  FMUL.FTZ R0, R3, R2 ;  /* 0x0000000203007220 */ /* 0x000fe20000410000 */
[----:B------:R-:W-:-:S03]  /*4ba0*/  FMUL.FTZ R2, R2, 0.5 ;  /* 0x3f00000002027820 */ /* 0x000fc60000410000 */
[----:B------:R-:W-:-:S04]  /*4bb0*/  FFMA R3, -R0, R0, R3 ;  /* 0x0000000000037223 */ /* 0x000fc80000000103 */
[----:B------:R-:W-:-:S07]  /*4bc0*/  FFMA R0, R3, R2, R0 ;  /* 0x0000000203007223 */ /* 0x000fce0000000000 */
.L_x_123:
[----:B------:R-:W-:Y:S05]  /*4bd0*/  BSYNC.RECONVERGENT B0 ;  /* 0x0000000000007941 */ /* 0x000fea0003800200 */
.L_x_121:
        /* <DEDUP_REMOVED lines=13> */
.L_x_125:
[----:B------:R-:W-:Y:S05]  /*4cb0*/  BSYNC.RECONVERGENT B0 ;  /* 0x0000000000007941 */ /* 0x000fea0003800200 */
.L_x_124:
[----:B------:R-:W-:-:S07]  /*4cc0*/  FADD R5, R5, R2 ;  /* 0x0000000205057221 */ /* 0x000fce0000000000 */
.L_x_110:
[-C--:B------:R-:W-:Y:S01]  /*4cd0*/  IABS R7, R19.reuse ;  /* 0x0000001300077213 */ /* 0x080fe20000000000 */
[----:B------:R-:W0:Y:S01]  /*4ce0*/  LDCU UR5, c[0x0][0x390] ;  /* 0x00007200ff0577ac */ /* 0x000e220008000800 */
[C---:B------:R-:W-:Y:S01]  /*4cf0*/  IADD3 R8, PT, PT, R21.reuse, R8, RZ ;  /* 0x0000000815087210 */ /* 0x040fe20007ffe0ff */
[----:B------:R-:W1:Y:S01]  /*4d00*/  LDC R14, c[0x0][0x398] ;  /* 0x0000e600ff0e7b82 */ /* 0x000e620000000800 */
[----:B------:R-:W2:Y:S01]  /*4d10*/  I2F.RP R0, R7 ;  /* 0x0000000700007306 */ /* 0x000ea20000209400 */
[----:B------:R-:W-:Y:S01]  /*4d20*/  IABS R6, R19 ;  /* 0x0000001300067213 */ /* 0x000fe20000000000 */
[----:B------:R-:W-:Y:S01]  /*4d30*/  IMAD.WIDE R12, R21, 0x4, R12 ;  /* 0x00000004150c7825 */ /* 0x000fe200078e020c */
[----:B------:R-:W1:Y:S01]  /*4d40*/  LDCU UR4, c[0x0][0x38c] ;  /* 0x00007180ff0477ac */ /* 0x000e620008000800 */
[----:B------:R-:W-:Y:S01]  /*4d50*/  BSSY.RECONVERGENT B0, `(.L_x_126) ;  /* 0x000002e000007945 */ /* 0x000fe20003800200 */
[----:B------:R-:W-:Y:S02]  /*4d60*/  IADD3 R6, PT, PT, RZ, -R6, RZ ;  /* 0x80000006ff067210 */ /* 0x000fe40007ffe0ff */
[----:B------:R3:W-:Y:S01]  /*4d70*/  STG.E desc[UR8][R12.64], R5 ;  /* 0x000000050c007986 */ /* 0x0007e2000c101908 */
[----:B--2---:R-:W2:Y:S02]  /*4d80*/  MUFU.RCP R0, R0 ;  /* 0x0000000000007308 */ /* 0x004ea40000001000 */
[----:B--2---:R-:W-:-:S06]  /*4d90*/  IADD3 R2, PT, PT, R0, 0xffffffe, RZ ;  /* 0x0ffffffe00027810 */ /* 0x004fcc0007ffe0ff */
[----:B------:R2:W4:Y:S02]  /*4da0*/  F2I.FTZ.U32.TRUNC.NTZ R3, R2 ;  /* 0x0000000200037305 */ /* 0x000524000021f000 */
[----:B--2---:R-:W-:Y:S01]  /*4db0*/  HFMA2 R2, -RZ, RZ, 0, 0 ;  /* 0x00000000ff027431 */ /* 0x004fe200000001ff */
[----:B----4-:R-:W-:-:S05]  /*4dc0*/  IADD3 R4, PT, PT, RZ, -R3, RZ ;  /* 0x80000003ff047210 */ /* 0x010fca0007ffe0ff */
[----:B------:R-:W-:Y:S01]  /*4dd0*/  IMAD R15, R4, R7, RZ ;  /* 0x00000007040f7224 */ /* 0x000fe200078e02ff */
[----:B------:R-:W-:-:S03]  /*4de0*/  IABS R4, R8 ;  /* 0x0000000800047213 */ /* 0x000fc60000000000 */
[----:B------:R-:W-:Y:S01]  /*4df0*/  IMAD.HI.U32 R0, R3, R15, R2 ;  /* 0x0000000f03007227 */ /* 0x000fe200078e0002 */
[----:B------:R-:W-:Y:S02]  /*4e00*/  MOV R3, R4 ;  /* 0x0000000400037202 */ /* 0x000fe40000000f00 */
[----:B------:R-:W-:Y:S01]  /*4e10*/  MOV R2, R6 ;  /* 0x0000000600027202 */ /* 0x000fe20000000f00 */
[----:B------:R-:W2:Y:S01]  /*4e20*/  MUFU.RCP R4, R11 ;  /* 0x0000000b00047308 */ /* 0x000ea20000001000 */
[----:B------:R-:W4:Y:S01]  /*4e30*/  LDC R6, c[0x0][0x3b0] ;  /* 0x0000ec00ff067b82 */ /* 0x000f220000000800 */
[----:B------:R-:W-:-:S04]  /*4e40*/  IMAD.HI.U32 R0, R0, R3, RZ ;  /* 0x0000000300007227 */ /* 0x000fc800078e00ff */
[----:B------:R-:W-:-:S05]  /*4e50*/  IMAD R2, R0, R2, R3 ;  /* 0x0000000200027224 */ /* 0x000fca00078e0203 */
[----:B------:R-:W-:-:S13]  /*4e60*/  ISETP.GT.U32.AND P1, PT, R7, R2, PT ;  /* 0x000000020700720c */ /* 0x000fda0003f24070 */
[-C--:B------:R-:W-:Y:S02]  /*4e70*/  @!P1 IADD3 R2, PT, PT, R2, -R7.reuse, RZ ;  /* 0x8000000702029210 */ /* 0x080fe40007ffe0ff */
[----:B------:R-:W-:Y:S02]  /*4e80*/  @!P1 IADD3 R0, PT, PT, R0, 0x1, RZ ;  /* 0x0000000100009810 */ /* 0x000fe40007ffe0ff */
[----:B------:R-:W-:Y:S01]  /*4e90*/  ISETP.GE.U32.AND P0, PT, R2, R7, PT ;  /* 0x000000070200720c */ /* 0x000fe20003f06070 */
[----:B--2---:R-:W-:Y:S01]  /*4ea0*/  FFMA R7, R4, -R11, 1 ;  /* 0x3f80000004077423 */ /* 0x004fe2000000080b */
[----:B------:R-:W-:Y:S02]  /*4eb0*/  LOP3.LUT R2, R8, R19, RZ, 0x3c, !PT ;  /* 0x0000001308027212 */ /* 0x000fe400078e3cff */
[----:B------:R-:W-:Y:S02]  /*4ec0*/  ISETP.NE.AND P1, PT, R19, RZ, PT ;  /* 0x000000ff1300720c */ /* 0x000fe40003f25270 */
[----:B------:R-:W-:-:S02]  /*4ed0*/  ISETP.GE.AND P2, PT, R2, RZ, PT ;  /* 0x000000ff0200720c */ /* 0x000fc40003f46270 */
[----:B----4-:R-:W-:-:S05]  /*4ee0*/  ISETP.GE.U32.AND P4, PT, R6, 0x4, PT ;  /* 0x000000040600780c */ /* 0x010fca0003f86070 */
        /* <DEDUP_REMOVED lines=9> */
[----:B0-----:R-:W-:Y:S02]  /*4f80*/  FMUL R4, R3, UR5 ;  /* 0x0000000503047c20 */ /* 0x001fe40008400000 */
[----:B-1----:R-:W-:Y:S02]  /*4f90*/  FFMA R7, R7, UR4, R14 ;  /* 0x0000000407077c23 */ /* 0x002fe4000800000e */
[----:B------:R-:W0:Y:S01]  /*4fa0*/  FCHK P0, R4, R11 ;  /* 0x0000000b04007302 */ /* 0x000e220000000000 */
[----:B------:R-:W-:-:S04]  /*4fb0*/  FFMA R3, R0, R4, RZ ;  /* 0x0000000400037223 */ /* 0x000fc800000000ff */
[----:B------:R-:W-:-:S04]  /*4fc0*/  FFMA R2, R3, -R11, R4 ;  /* 0x8000000b03027223 */ /* 0x000fc80000000004 */
[----:B------:R-:W-:Y:S01]  /*4fd0*/  FFMA R0, R0, R2, R3 ;  /* 0x0000000200007223 */ /* 0x000fe20000000003 */
[----:B0--3--:R-:W-:Y:S06]  /*4fe0*/  @!P0 BRA `(.L_x_127) ;  /* 0x0000000000108947 */ /* 0x009fec0003800000 */
[----:B------:R-:W-:Y:S02]  /*4ff0*/  MOV R3, R4 ;  /* 0x0000000400037202 */ /* 0x000fe40000000f00 */
[----:B------:R-:W-:Y:S02]  /*5000*/  MOV R0, R11 ;  /* 0x0000000b00007202 */ /* 0x000fe40000000f00 */
[----:B------:R-:W-:-:S07]  /*5010*/  MOV R20, 0x5030 ;  /* 0x0000503000147802 */ /* 0x000fce0000000f00 */
[----:B------:R-:W-:Y:S05]  /*5020*/  CALL.REL.NOINC `($__internal_1_$__cuda_sm3x_div_rn_noftz_f32_slowpath) ;  /* 0x0000002c00807944 */ /* 0x000fea0003c00000 */
.L_x_127:
[----:B------:R-:W-:Y:S05]  /*5030*/  BSYNC.RECONVERGENT B0 ;  /* 0x0000000000007941 */ /* 0x000fea0003800200 */
.L_x_126:
        /* <DEDUP_REMOVED lines=36> */
.L_x_150:
        /* <DEDUP_REMOVED lines=21> */
.L_x_131:
[----:B------:R-:W-:Y:S01]  /*53d0*/  FMUL.FTZ R20, R2, R3 ;  /* 0x0000000302147220 */ /* 0x000fe20000410000 */
[----:B------:R-:W-:-:S03]  /*53e0*/  FMUL.FTZ R0, R3, 0.5 ;  /* 0x3f00000003007820 */ /* 0x000fc60000410000 */
[----:B------:R-:W-:-:S04]  /*53f0*/  FFMA R3, -R20, R20, R2 ;  /* 0x0000001414037223 */ /* 0x000fc80000000102 */
[----:B------:R-:W-:-:S07]  /*5400*/  FFMA R20, R3, R0, R20 ;  /* 0x0000000003147223 */ /* 0x000fce0000000014 */
.L_x_132:
[----:B------:R-:W-:Y:S05]  /*5410*/  BSYNC.RECONVERGENT B1 ;  /* 0x0000000000017941 */ /* 0x000fea0003800200 */
.L_x_130:
        /* <DEDUP_REMOVED lines=13> */
.L_x_134:
[----:B------:R-:W-:Y:S05]  /*54f0*/  BSYNC.RECONVERGENT B3 ;  /* 0x0000000000037941 */ /* 0x000fea0003800200 */
.L_x_133:
        /* <DEDUP_REMOVED lines=20> */
.L_x_136:
[----:B------:R-:W-:Y:S01]  /*5640*/  FMUL.FTZ R20, R3, R22 ;  /* 0x0000001603147220 */ /* 0x000fe20000410000 */
[----:B------:R-:W-:-:S03]  /*5650*/  FMUL.FTZ R0, R22, 0.5 ;  /* 0x3f00000016007820 */ /* 0x000fc60000410000 */
[----:B------:R-:W-:-:S04]  /*5660*/  FFMA R3, -R20, R20, R3 ;  /* 0x0000001414037223 */ /* 0x000fc80000000103 */
[----:B------:R-:W-:-:S07]  /*5670*/  FFMA R20, R3, R0, R20 ;  /* 0x0000000003147223 */ /* 0x000fce0000000014 */
.L_x_137:
[----:B------:R-:W-:Y:S05]  /*5680*/  BSYNC.RECONVERGENT B1 ;  /* 0x0000000000017941 */ /* 0x000fea0003800200 */
.L_x_135:
        /* <DEDUP_REMOVED lines=13> */
.L_x_139:
[----:B------:R-:W-:Y:S05]  /*5760*/  BSYNC.RECONVERGENT B3 ;  /* 0x0000000000037941 */ /* 0x000fea0003800200 */
.L_x_138:
        /* <DEDUP_REMOVED lines=20> */
.L_x_141:
[----:B------:R-:W-:Y:S01]  /*58b0*/  FMUL.FTZ R20, R3, R22 ;  /* 0x0000001603147220 */ /* 0x000fe20000410000 */
[----:B------:R-:W-:-:S03]  /*58c0*/  FMUL.FTZ R0, R22, 0.5 ;  /* 0x3f00000016007820 */ /* 0x000fc60000410000 */
[----:B------:R-:W-:-:S04]  /*58d0*/  FFMA R3, -R20, R20, R3 ;  /* 0x0000001414037223 */ /* 0x000fc80000000103 */
[----:B------:R-:W-:-:S07]  /*58e0*/  FFMA R20, R3, R0, R20 ;  /* 0x0000000003147223 */ /* 0x000fce0000000014 */
.L_x_142:
[----:B------:R-:W-:Y:S05]  /*58f0*/  BSYNC.RECONVERGENT B1 ;  /* 0x0000000000017941 */ /* 0x000fea0003800200 */
.L_x_140:
        /* <DEDUP_REMOVED lines=13> */
.L_x_144:
[----:B------:R-:W-:Y:S05]  /*59d0*/  BSYNC.RECONVERGENT B3 ;  /* 0x0000000000037941 */ /* 0x000fea0003800200 */
.L_x_143:
        /* <DEDUP_REMOVED lines=21> */
.L_x_146:
[----:B------:R-:W-:Y:S01]  /*5b30*/  FMUL.FTZ R0, R3, R20 ;  /* 0x0000001403007220 */ /* 0x000fe20000410000 */
[----:B------:R-:W-:-:S03]  /*5b40*/  FMUL.FTZ R2, R20, 0.5 ;  /* 0x3f00000014027820 */ /* 0x000fc60000410000 */
[----:B------:R-:W-:-:S04]  /*5b50*/  FFMA R3, -R0, R0, R3 ;  /* 0x0000000000037223 */ /* 0x000fc80000000103 */
[----:B------:R-:W-:-:S07]  /*5b60*/  FFMA R0, R3, R2, R0 ;  /* 0x0000000203007223 */ /* 0x000fce0000000000 */
.L_x_147:
[----:B------:R-:W-:Y:S05]  /*5b70*/  BSYNC.RECONVERGENT B1 ;  /* 0x0000000000017941 */ /* 0x000fea0003800200 */
.L_x_145:
        /* <DEDUP_REMOVED lines=13> */
.L_x_149:
[----:B------:R-:W-:Y:S05]  /*5c50*/  BSYNC.RECONVERGENT B3 ;  /* 0x0000000000037941 */ /* 0x000fea0003800200 */
.L_x_148:
[----:B------:R-:W-:Y:S01]  /*5c60*/  FADD R5, R5, R2 ;  /* 0x0000000205057221 */ /* 0x000fe20000000000 */
[----:B------:R-:W-:Y:S06]  /*5c70*/  @P4 BRA `(.L_x_150) ;  /* 0xfffffff400804947 */ /* 0x000fec000383ffff */
[----:B------:R-:W-:Y:S05]  /*5c80*/  BSYNC.RECONVERGENT B0 ;  /* 0x0000000000007941 */ /* 0x000fea0003800200 */
.L_x_129:
[----:B------:R-:W-:-:S07]  /*5c90*/  MOV R3, R9 ;  /* 0x0000000900037202 */ /* 0x000fce0000000f00 */
.L_x_128:
        /* <DEDUP_REMOVED lines=25> */
.L_x_153:
[----:B------:R-:W-:Y:S01]  /*5e30*/  FMUL.FTZ R0, R3, R2 ;  /* 0x0000000203007220 */ /* 0x000fe20000410000 */
[----:B------:R-:W-:-:S03]  /*5e40*/  FMUL.FTZ R2, R2, 0.5 ;  /* 0x3f00000002027820 */ /* 0x000fc60000410000 */
[----:B------:R-:W-:-:S04]  /*5e50*/  FFMA R3, -R0, R0, R3 ;  /* 0x0000000000037223 */ /* 0x000fc80000000103 */
[----:B------:R-:W-:-:S07]  /*5e60*/  FFMA R0, R3, R2, R0 ;  /* 0x0000000203007223 */ /* 0x000fce0000000000 */
.L_x_154:
[----:B------:R-:W-:Y:S05]  /*5e70*/  BSYNC.RECONVERGENT B0 ;  /* 0x0000000000007941 */ /* 0x000fea0003800200 */
.L_x_152:
        /* <DEDUP_REMOVED lines=13> */
.L_x_156:
[----:B------:R-:W-:Y:S05]  /*5f50*/  BSYNC.RECONVERGENT B0 ;  /* 0x0000000000007941 */ /* 0x000fea0003800200 */
.L_x_155:
        /* <DEDUP_REMOVED lines=23> */
.L_x_158:
[----:B------:R-:W-:Y:S01]  /*60d0*/  FMUL.FTZ R0, R3, R2 ;  /* 0x0000000203007220 */ /* 0x000fe20000410000 */
[----:B------:R-:W-:-:S03]  /*60e0*/  FMUL.FTZ R2, R2, 0.5 ;  /* 0x3f00000002027820 */ /* 0x000fc60000410000 */
[----:B------:R-:W-:-:S04]  /*60f0*/  FFMA R3, -R0, R0, R3 ;  /* 0x0000000000037223 */ /* 0x000fc80000000103 */
[----:B------:R-:W-:-:S07]  /*6100*/  FFMA R0, R3, R2, R0 ;  /* 0x0000000203007223 */ /* 0x000fce0000000000 */
.L_x_159:
[----:B------:R-:W-:Y:S05]  /*6110*/  BSYNC.RECONVERGENT B0 ;  /* 0x0000000000007941 */ /* 0x000fea0003800200 */
.L_x_157:
        /* <DEDUP_REMOVED lines=13> */
.L_x_161:
[----:B------:R-:W-:Y:S05]  /*61f0*/  BSYNC.RECONVERGENT B0 ;  /* 0x0000000000007941 */ /* 0x000fea0003800200 */
.L_x_160:
        /* <DEDUP_REMOVED lines=22> */
.L_x_163:
[----:B------:R-:W-:Y:S01]  /*6360*/  FMUL.FTZ R0, R3, R2 ;  /* 0x0000000203007220 */ /* 0x000fe20000410000 */
[----:B------:R-:W-:-:S03]  /*6370*/  FMUL.FTZ R2, R2, 0.5 ;  /* 0x3f00000002027820 */ /* 0x000fc60000410000 */
[----:B------:R-:W-:-:S04]  /*6380*/  FFMA R3, -R0, R0, R3 ;  /* 0x0000000000037223 */ /* 0x000fc80000000103 */
[----:B------:R-:W-:-:S07]  /*6390*/  FFMA R0, R3, R2, R0 ;  /* 0x0000000203007223 */ /* 0x000fce0000000000 */
.L_x_164:
[----:B------:R-:W-:Y:S05]  /*63a0*/  BSYNC.RECONVERGENT B0 ;  /* 0x0000000000007941 */ /* 0x000fea0003800200 */
.L_x_162:
        /* <DEDUP_REMOVED lines=13> */
.L_x_166:
[----:B------:R-:W-:Y:S05]  /*6480*/  BSYNC.RECONVERGENT B0 ;  /* 0x0000000000007941 */ /* 0x000fea0003800200 */
.L_x_165:
[----:B------:R-:W-:-:S07]  /*6490*/  FADD R5, R5, R2 ;  /* 0x0000000205057221 */ /* 0x000fce0000000000 */
.L_x_151:
        /* <DEDUP_REMOVED lines=54> */
.L_x_168:
[----:B------:R-:W-:Y:S05]  /*6800*/  BSYNC.RECONVERGENT B0 ;  /* 0x0000000000007941 */ /* 0x000fea0003800200 */
.L_x_167:
[----:B------:R-:W0:Y:S01]  /*6810*/  LDC R6, c[0x0][0x388] ;  /* 0x0000e200ff067b82 */ /* 0x000e220000000800 */
[----:B------:R-:W-:Y:S01]  /*6820*/  IABS R14, R8 ;  /* 0x00000008000e7213 */ /* 0x000fe20000000000 */
[----:B------:R-:W1:Y:S01]  /*6830*/  LDCU UR5, c[0x0][0x394] ;  /* 0x00007280ff0577ac */ /* 0x000e620008000800 */
[----:B------:R-:W-:Y:S01]  /*6840*/  ISETP.GE.AND P1, PT, R8, RZ, PT ;  /* 0x000000ff0800720c */ /* 0x000fe20003f26270 */
[----:B------:R-:W-:Y:S01]  /*6850*/  HFMA2 R23, -RZ, RZ, 0, 0 ;  /* 0x00000000ff177431 */ /* 0x000fe200000001ff */
        /* <DEDUP_REMOVED lines=20> */
[----:B--2---:R-:W-:-:S03]  /*69a0*/  FADD R5, R0, UR4 ;  /* 0x0000000400057e21 */ /* 0x004fc60008000000 */
[----:B------:R-:W-:Y:S02]  /*69b0*/  @!P1 IADD3 R2, PT, PT, -R2, RZ, RZ ;  /* 0x000000ff02029210 */ /* 0x000fe40007ffe1ff */
[----:B------:R-:W-:-:S04]  /*69c0*/  @!P2 LOP3.LUT R2, RZ, R6, RZ, 0x33, !PT ;  /* 0x00000006ff02a212 */ /* 0x000fc800078e33ff */
        /* <DEDUP_REMOVED lines=8> */
.L_x_191:
        /* <DEDUP_REMOVED lines=21> */
.L_x_172:
[----:B------:R-:W-:Y:S01]  /*6ba0*/  FMUL.FTZ R20, R2, R3 ;  /* 0x0000000302147220 */ /* 0x000fe20000410000 */
[----:B------:R-:W-:-:S03]  /*6bb0*/  FMUL.FTZ R0, R3, 0.5 ;  /* 0x3f00000003007820 */ /* 0x000fc60000410000 */
[----:B------:R-:W-:-:S04]  /*6bc0*/  FFMA R3, -R20, R20, R2 ;  /* 0x0000001414037223 */ /* 0x000fc80000000102 */
[----:B------:R-:W-:-:S07]  /*6bd0*/  FFMA R20, R3, R0, R20 ;  /* 0x0000000003147223 */ /* 0x000fce0000000014 */
.L_x_173:
[----:B------:R-:W-:Y:S05]  /*6be0*/  BSYNC.RECONVERGENT B1 ;  /* 0x0000000000017941 */ /* 0x000fea0003800200 */
.L_x_171:
        /* <DEDUP_REMOVED lines=13> */
.L_x_175:
[----:B------:R-:W-:Y:S05]  /*6cc0*/  BSYNC.RECONVERGENT B3 ;  /* 0x0000000000037941 */ /* 0x000fea0003800200 */
.L_x_174:
        /* <DEDUP_REMOVED lines=20> */
.L_x_177:
[----:B------:R-:W-:Y:S01]  /*6e10*/  FMUL.FTZ R20, R3, R22 ;  /* 0x0000001603147220 */ /* 0x000fe20000410000 */
[----:B------:R-:W-:-:S03]  /*6e20*/  FMUL.FTZ R0, R22, 0.5 ;  /* 0x3f00000016007820 */ /* 0x000fc60000410000 */
[----:B------:R-:W-:-:S04]  /*6e30*/  FFMA R3, -R20, R20, R3 ;  /* 0x0000001414037223 */ /* 0x000fc80000000103 */
[----:B------:R-:W-:-:S07]  /*6e40*/  FFMA R20, R3, R0, R20 ;  /* 0x0000000003147223 */ /* 0x000fce0000000014 */
.L_x_178:
[----:B------:R-:W-:Y:S05]  /*6e50*/  BSYNC.RECONVERGENT B1 ;  /* 0x0000000000017941 */ /* 0x000fea0003800200 */
.L_x_176:
        /* <DEDUP_REMOVED lines=13> */
.L_x_180:
[----:B------:R-:W-:Y:S05]  /*6f30*/  BSYNC.RECONVERGENT B3 ;  /* 0x0000000000037941 */ /* 0x000fea0003800200 */
.L_x_179:
        /* <DEDUP_REMOVED lines=20> */
.L_x_182:
[----:B------:R-:W-:Y:S01]  /*7080*/  FMUL.FTZ R20, R3, R22 ;  /* 0x0000001603147220 */ /* 0x000fe20000410000 */
[----:B------:R-:W-:-:S03]  /*7090*/  FMUL.FTZ R0, R22, 0.5 ;  /* 0x3f00000016007820 */ /* 0x000fc60000410000 */
[----:B------:R-:W-:-:S04]  /*70a0*/  FFMA R3, -R20, R20, R3 ;  /* 0x0000001414037223 */ /* 0x000fc80000000103 */
[----:B------:R-:W-:-:S07]  /*70b0*/  FFMA R20, R3, R0, R20 ;  /* 0x0000000003147223 */ /* 0x000fce0000000014 */
.L_x_183:
[----:B------:R-:W-:Y:S05]  /*70c0*/  BSYNC.RECONVERGENT B1 ;  /* 0x0000000000017941 */ /* 0x000fea0003800200 */
.L_x_181:
        /* <DEDUP_REMOVED lines=13> */
.L_x_185:
[----:B------:R-:W-:Y:S05]  /*71a0*/  BSYNC.RECONVERGENT B3 ;  /* 0x0000000000037941 */ /* 0x000fea0003800200 */
.L_x_184:
        /* <DEDUP_REMOVED lines=21> */
.L_x_187:
[----:B------:R-:W-:Y:S01]  /*7300*/  FMUL.FTZ R0, R3, R20 ;  /* 0x0000001403007220 */ /* 0x000fe20000410000 */
[----:B------:R-:W-:-:S03]  /*7310*/  FMUL.FTZ R2, R20, 0.5 ;  /* 0x3f00000014027820 */ /* 0x000fc60000410000 */
[----:B------:R-:W-:-:S04]  /*7320*/  FFMA R3, -R0, R0, R3 ;  /* 0x0000000000037223 */ /* 0x000fc80000000103 */
[----:B------:R-:W-:-:S07]  /*7330*/  FFMA R0, R3, R2, R0 ;  /* 0x0000000203007223 */ /* 0x000fce0000000000 */
.L_x_188:
[----:B------:R-:W-:Y:S05]  /*7340*/  BSYNC.RECONVERGENT B1 ;  /* 0x0000000000017941 */ /* 0x000fea0003800200 */
.L_x_186:
        /* <DEDUP_REMOVED lines=13> */
.L_x_190:
[----:B------:R-:W-:Y:S05]  /*7420*/  BSYNC.RECONVERGENT B3 ;  /* 0x0000000000037941 */ /* 0x000fea0003800200 */
.L_x_189:
[----:B------:R-:W-:Y:S01]  /*7430*/  FADD R23, R23, R2 ;  /* 0x0000000217177221 */ /* 0x000fe20000000000 */
[----:B------:R-:W-:Y:S06]  /*7440*/  @P4 BRA `(.L_x_191) ;  /* 0xfffffff400804947 */ /* 0x000fec000383ffff */
[----:B------:R-:W-:Y:S05]  /*7450*/  BSYNC.RECONVERGENT B0 ;  /* 0x0000000000007941 */ /* 0x000fea0003800200 */
.L_x_170:
[----:B------:R-:W-:-:S07]  /*7460*/  MOV R3, R9 ;  /* 0x0000000900037202 */ /* 0x000fce0000000f00 */
.L_x_169:
        /* <DEDUP_REMOVED lines=25> */
.L_x_194:
[----:B------:R-:W-:Y:S01]  /*7600*/  FMUL.FTZ R0, R3, R2 ;  /* 0x0000000203007220 */ /* 0x000fe20000410000 */
[----:B------:R-:W-:-:S03]  /*7610*/  FMUL.FTZ R2, R2, 0.5 ;  /* 0x3f00000002027820 */ /* 0x000fc60000410000 */
[----:B------:R-:W-:-:S04]  /*7620*/  FFMA R3, -R0, R0, R3 ;  /* 0x0000000000037223 */ /* 0x000fc80000000103 */
[----:B------:R-:W-:-:S07]  /*7630*/  FFMA R0, R3, R2, R0 ;  /* 0x0000000203007223 */ /* 0x000fce0000000000 */
.L_x_195:
[----:B------:R-:W-:Y:S05]  /*7640*/  BSYNC.RECONVERGENT B0 ;  /* 0x0000000000007941 */ /* 0x000fea0003800200 */
.L_x_193:
        /* <DEDUP_REMOVED lines=13> */
.L_x_197:
[----:B------:R-:W-:Y:S05]  /*7720*/  BSYNC.RECONVERGENT B0 ;  /* 0x0000000000007941 */ /* 0x000fea0003800200 */
.L_x_196:
        /* <DEDUP_REMOVED lines=23> */
.L_x_199:
[----:B------:R-:W-:Y:S01]  /*78a0*/  FMUL.FTZ R0, R3, R2 ;  /* 0x0000000203007220 */ /* 0x000fe20000410000 */
[----:B------:R-:W-:-:S03]  /*78b0*/  FMUL.FTZ R2, R2, 0.5 ;  /* 0x3f00000002027820 */ /* 0x000fc60000410000 */
[----:B------:R-:W-:-:S04]  /*78c0*/  FFMA R3, -R0, R0, R3 ;  /* 0x0000000000037223 */ /* 0x000fc80000000103 */
[----:B------:R-:W-:-:S07]  /*78d0*/  FFMA R0, R3, R2, R0 ;  /* 0x0000000203007223 */ /* 0x000fce0000000000 */
.L_x_200:
[----:B------:R-:W-:Y:S05]  /*78e0*/  BSYNC.RECONVERGENT B0 ;  /* 0x0000000000007941 */ /* 0x000fea0003800200 */
.L_x_198:
        /* <DEDUP_REMOVED lines=13> */
.L_x_202:
[----:B------:R-:W-:Y:S05]  /*79c0*/  BSYNC.RECONVERGENT B0 ;  /* 0x0000000000007941 */ /* 0x000fea0003800200 */
.L_x_201:
        /* <DEDUP_REMOVED lines=22> */
.L_x_204:
[----:B------:R-:W-:Y:S01]  /*7b30*/  FMUL.FTZ R0, R3, R2 ;  /* 0x0000000203007220 */ /* 0x000fe20000410000 */
[----:B------:R-:W-:-:S03]  /*7b40*/  FMUL.FTZ R2, R2, 0.5 ;  /* 0x3f00000002027820 */ /* 0x000fc60000410000 */
[----:B------:R-:W-:-:S04]  /*7b50*/  FFMA R3, -R0, R0, R3 ;  /* 0x0000000000037223 */ /* 0x000fc80000000103 */
[----:B------:R-:W-:-:S07]  /*7b60*/  FFMA R0, R3, R2, R0 ;  /* 0x0000000203007223 */ /* 0x000fce0000000000 */
.L_x_205:
[----:B------:R-:W-:Y:S05]  /*7b70*/  BSYNC.RECONVERGENT B0 ;  /* 0x0000000000007941 */ /* 0x000fea0003800200 */
.L_x_203:
        /* <DEDUP_REMOVED lines=13> */
.L_x_207:
[----:B------:R-:W-:Y:S05]  /*7c50*/  BSYNC.RECONVERGENT B0 ;  /* 0x0000000000007941 */ /* 0x000fea0003800200 */
.L_x_206:
[----:B------:R-:W-:-:S07]  /*7c60*/  FADD R23, R23, R2 ;  /* 0x0000000217177221 */ /* 0x000fce0000000000 */
.L_x_192:
[C---:B------:R-:W-:Y:S01]  /*7c70*/  IMAD.WIDE R2, R21.reuse, 0x4, R12 ;  /* 0x0000000415027825 */ /* 0x040fe200078e020c */
[----:B------:R-:W-:-:S04]  /*7c80*/  IADD3 R12, PT, PT, R21, R8, RZ ;  /* 0x00000008150c7210 */ /* 0x000fc80007ffe0ff */
[----:B------:R1:W-:Y:S01]  /*7c90*/  STG.E desc[UR8][R2.64], R23 ;  /* 0x0000001702007986 */ /* 0x0003e2000c101908 */
[----:B------:R-:W-:-:S13]  /*7ca0*/  ISETP.GE.AND P0, PT, R12, R18, PT ;  /* 0x000000120c00720c */ /* 0x000fda0003f06270 */
[----:B-1----:R-:W-:Y:S05]  /*7cb0*/  @!P0 BRA `(.L_x_208) ;  /* 0xffffffa000048947 */ /* 0x002fea000383ffff */
[----:B------:R-:W-:Y:S05]  /*7cc0*/  EXIT ;  /* 0x000000000000794d */ /* 0x000fea0003800000 */
        .weak           $__internal_0_$__cuda_sm20_sqrt_rn_f32_slowpath
        .type           $__internal_0_$__cuda_sm20_sqrt_rn_f32_slowpath,@function
        .size           $__internal_0_$__cuda_sm20_sqrt_rn_f32_slowpath,($__internal_1_$__cuda_sm3x_div_rn_noftz_f32_slowpath - $__internal_0_$__cuda_sm20_sqrt_rn_f32_slowpath)
$__internal_0_$__cuda_sm20_sqrt_rn_f32_slowpath:
[----:B------:R-:W-:-:S13]  /*7cd0*/  LOP3.LUT P0, RZ, R2, 0x7fffffff, RZ, 0xc0, !PT ;  /* 0x7fffffff02ff7812 */ /* 0x000fda000780c0ff */
[----:B------:R-:W-:Y:S01]  /*7ce0*/  @!P0 MOV R20, R2 ;  /* 0x0000000200148202 */ /* 0x000fe20000000f00 */
[----:B------:R-:W-:Y:S06]  /*7cf0*/  @!P0 BRA `(.L_x_209) ;  /* 0x0000000000408947 */ /* 0x000fec0003800000 */
[----:B------:R-:W-:-:S13]  /*7d00*/  FSETP.GEU.FTZ.AND P0, PT, R2, RZ, PT ;  /* 0x000000ff0200720b */ /* 0x000fda0003f1e000 */
[----:B------:R-:W-:Y:S01]  /*7d10*/  @!P0 MOV R20, 0x7fffffff ;  /* 0x7fffffff00148802 */ /* 0x000fe20000000f00 */
[----:B------:R-:W-:Y:S06]  /*7d20*/  @!P0 BRA `(.L_x_209) ;  /* 0x0000000000348947 */ /* 0x000fec0003800000 */
[----:B------:R-:W-:-:S13]  /*7d30*/  FSETP.GTU.FTZ.AND P0, PT, |R2|, +INF , PT ;  /* 0x7f8000000200780b */ /* 0x000fda0003f1c200 */
[----:B------:R-:W-:Y:S01]  /*7d40*/  @P0 FADD.FTZ R20, R2, 1 ;  /* 0x3f80000002140421 */ /* 0x000fe20000010000 */
[----:B------:R-:W-:Y:S06]  /*7d50*/  @P0 BRA `(.L_x_209) ;  /* 0x0000000000280947 */ /* 0x000fec0003800000 */
[----:B------:R-:W-:-:S13]  /*7d60*/  FSETP.NEU.FTZ.AND P0, PT, |R2|, +INF , PT ;  /* 0x7f8000000200780b */ /* 0x000fda0003f1d200 */
[----:B------:R-:W-:-:S04]  /*7d70*/  @P0 FFMA R25, R2, 1.84467440737095516160e+19, RZ ;  /* 0x5f80000002190823 */ /* 0x000fc800000000ff */
[----:B------:R-:W0:Y:S02]  /*7d80*/  @P0 MUFU.RSQ R24, R25 ;  /* 0x0000001900180308 */ /* 0x000e240000001400 */
[----:B0-----:R-:W-:Y:S01]  /*7d90*/  @P0 FMUL.FTZ R22, R25, R24 ;  /* 0x0000001819160220 */ /* 0x001fe20000410000 */
[----:B------:R-:W-:-:S03]  /*7da0*/  @P0 FMUL.FTZ R3, R24, 0.5 ;  /* 0x3f00000018030820 */ /* 0x000fc60000410000 */
[----:B------:R-:W-:-:S04]  /*7db0*/  @P0 FADD.FTZ R20, -R22, -RZ ;  /* 0x800000ff16140221 */ /* 0x000fc80000010100 */
[----:B------:R-:W-:Y:S01]  /*7dc0*/  @P0 FFMA R27, R22, R20, R25 ;  /* 0x00000014161b0223 */ /* 0x000fe20000000019 */
[----:B------:R-:W-:-:S03]  /*7dd0*/  @!P0 MOV R20, R2 ;  /* 0x0000000200148202 */ /* 0x000fc60000000f00 */
[----:B------:R-:W-:-:S04]  /*7de0*/  @P0 FFMA R3, R27, R3, R22 ;  /* 0x000000031b030223 */ /* 0x000fc80000000016 */
[----:B------:R-:W-:-:S07]  /*7df0*/  @P0 FMUL.FTZ R20, R3, 2.3283064365386962891e-10 ;  /* 0x2f80000003140820 */ /* 0x000fce0000410000 */
.L_x_209:
[----:B------:R-:W-:Y:S01]  /*7e00*/  HFMA2 R3, -RZ, RZ, 0, 0 ;  /* 0x00000000ff037431 */ /* 0x000fe200000001ff */
[----:B------:R-:W-:-:S04]  /*7e10*/  MOV R2, R0 ;  /* 0x0000000000027202 */ /* 0x000fc80000000f00 */
[----:B------:R-:W-:Y:S05]  /*7e20*/  RET.REL.NODEC R2 `(_Z7computeiiiffffffP4atomiPf) ;  /* 0xffffff8002747950 */ /* 0x000fea0003c3ffff */
        .weak           $__internal_1_$__cuda_sm3x_div_rn_noftz_f32_slowpath
        .type           $__internal_1_$__cuda_sm3x_div_rn_noftz_f32_slowpath,@function
        .size           $__internal_1_$__cuda_sm3x_div_rn_noftz_f32_slowpath,(.L_x_223 - $__internal_1_$__cuda_sm3x_div_rn_noftz_f32_slowpath)
$__internal_1_$__cuda_sm3x_div_rn_noftz_f32_slowpath:
[----:B------:R-:W-:Y:S01]  /*7e30*/  SHF.R.U32.HI R2, RZ, 0x17, R0 ;  /* 0x00000017ff027819 */ /* 0x000fe20000011600 */
[----:B------:R-:W-:Y:S01]  /*7e40*/  BSSY.RECONVERGENT B1, `(.L_x_210) ;  /* 0x0000062000017945 */ /* 0x000fe20003800200 */
[----:B------:R-:W-:Y:S02]  /*7e50*/  SHF.R.U32.HI R26, RZ, 0x17, R3 ;  /* 0x00000017ff1a7819 */ /* 0x000fe40000011603 */
[----:B------:R-:W-:Y:S02]  /*7e60*/  LOP3.LUT R2, R2, 0xff, RZ, 0xc0, !PT ;  /* 0x000000ff02027812 */ /* 0x000fe400078ec0ff */
[----:B------:R-:W-:Y:S02]  /*7e70*/  LOP3.LUT R26, R26, 0xff, RZ, 0xc0, !PT ;  /* 0x000000ff1a1a7812 */ /* 0x000fe400078ec0ff */
[----:B------:R-:W-:Y:S02]  /*7e80*/  IADD3 R25, PT, PT, R2, -0x1, RZ ;  /* 0xffffffff02197810 */ /* 0x000fe40007ffe0ff */
[----:B------:R-:W-:-:S02]  /*7e90*/  IADD3 R24, PT, PT, R26, -0x1, RZ ;  /* 0xffffffff1a187810 */ /* 0x000fc40007ffe0ff */
[----:B------:R-:W-:-:S04]  /*7ea0*/  ISETP.GT.U32.AND P0, PT, R25, 0xfd, PT ;  /* 0x000000fd1900780c */ /* 0x000fc80003f04070 */
[----:B------:R-:W-:-:S13]  /*7eb0*/  ISETP.GT.U32.OR P0, PT, R24, 0xfd, P0 ;  /* 0x000000fd1800780c */ /* 0x000fda0000704470 */
[----:B------:R-:W-:Y:S01]  /*7ec0*/  @!P0 MOV R22, RZ ;  /* 0x000000ff00168202 */ /* 0x000fe20000000f00 */
[----:B------:R-:W-:Y:S06]  /*7ed0*/  @!P0 BRA `(.L_x_211) ;  /* 0x00000000005c8947 */ /* 0x000fec0003800000 */
[----:B------:R-:W-:Y:S02]  /*7ee0*/  FSETP.GTU.FTZ.AND P0, PT, |R3|, +INF , PT ;  /* 0x7f8000000300780b */ /* 0x000fe40003f1c200 */
[----:B------:R-:W-:-:S04]  /*7ef0*/  FSETP.GTU.FTZ.AND P1, PT, |R0|, +INF , PT ;  /* 0x7f8000000000780b */ /* 0x000fc80003f3c200 */
[----:B------:R-:W-:-:S13]  /*7f00*/  PLOP3.LUT P0, PT, P0, P1, PT, 0xf8, 0x8f ;  /* 0x00000000008f781c */ /* 0x000fda0000703f70 */
[----:B------:R-:W-:Y:S05]  /*7f10*/  @P0 BRA `(.L_x_212) ;  /* 0x00000004004c0947 */ /* 0x000fea0003800000 */
[----:B------:R-:W-:-:S13]  /*7f20*/  LOP3.LUT P0, RZ, R0, 0x7fffffff, R3, 0xc8, !PT ;  /* 0x7fffffff00ff7812 */ /* 0x000fda000780c803 */
[----:B------:R-:W-:Y:S05]  /*7f30*/  @!P0 BRA `(.L_x_213) ;  /* 0x00000004003c8947 */ /* 0x000fea0003800000 */
[C---:B------:R-:W-:Y:S02]  /*7f40*/  FSETP.NEU.FTZ.AND P2, PT, |R3|.reuse, +INF , PT ;  /* 0x7f8000000300780b */ /* 0x040fe40003f5d200 */
[----:B------:R-:W-:Y:S02]  /*7f50*/  FSETP.NEU.FTZ.AND P0, PT, |R0|, +INF , PT ;  /* 0x7f8000000000780b */ /* 0x000fe40003f1d200 */
[----:B------:R-:W-:-:S11]  /*7f60*/  FSETP.NEU.FTZ.AND P1, PT, |R3|, +INF , PT ;  /* 0x7f8000000300780b */ /* 0x000fd60003f3d200 */
[----:B------:R-:W-:Y:S05]  /*7f70*/  @!P0 BRA !P2, `(.L_x_213) ;  /* 0x00000004002c8947 */ /* 0x000fea0005000000 */
[----:B------:R-:W-:-:S04]  /*7f80*/  LOP3.LUT P2, RZ, R3, 0x7fffffff, RZ, 0xc0, !PT ;  /* 0x7fffffff03ff7812 */ /* 0x000fc8000784c0ff */
[----:B------:R-:W-:-:S13]  /*7f90*/  PLOP3.LUT P2, PT, P0, P2, PT, 0x2f, 0xf2 ;  /* 0x0000000000f2781c */ /* 0x000fda0000744577 */
[----:B------:R-:W-:Y:S05]  /*7fa0*/  @P2 BRA `(.L_x_214) ;  /* 0x0000000400182947 */ /* 0x000fea0003800000 */
[----:B------:R-:W-:-:S04]  /*7fb0*/  LOP3.LUT P0, RZ, R0, 0x7fffffff, RZ, 0xc0, !PT ;  /* 0x7fffffff00ff7812 */ /* 0x000fc8000780c0ff */
[----:B------:R-:W-:-:S13]  /*7fc0*/  PLOP3.LUT P0, PT, P1, P0, PT, 0x2f, 0xf2 ;  /* 0x0000000000f2781c */ /* 0x000fda0000f00577 */
[----:B------:R-:W-:Y:S05]  /*7fd0*/  @P0 BRA `(.L_x_215) ;  /* 0x0000000400000947 */ /* 0x000fea0003800000 */
[----:B------:R-:W-:Y:S02]  /*7fe0*/  ISETP.GE.AND P0, PT, R24, RZ, PT ;  /* 0x000000ff1800720c */ /* 0x000fe40003f06270 */
[----:B------:R-:W-:-:S11]  /*7ff0*/  ISETP.GE.AND P1, PT, R25, RZ, PT ;  /* 0x000000ff1900720c */ /* 0x000fd60003f26270 */
[----:B------:R-:W-:Y:S01]  /*8000*/  @P0 MOV R22, RZ ;  /* 0x000000ff00160202 */ /* 0x000fe20000000f00 */
[----:B------:R-:W-:Y:S01]  /*8010*/  @!P0 FFMA R3, R3, 1.84467440737095516160e+19, RZ ;  /* 0x5f80000003038823 */ /* 0x000fe200000000ff */
[----:B------:R-:W-:Y:S01]  /*8020*/  @!P0 MOV R22, 0xffffffc0 ;  /* 0xffffffc000168802 */ /* 0x000fe20000000f00 */
[----:B------:R-:W-:-:S03]  /*8030*/  @!P1 FFMA R0, R0, 1.84467440737095516160e+19, RZ ;  /* 0x5f80000000009823 */ /* 0x000fc600000000ff */
[----:B------:R-:W-:-:S07]  /*8040*/  @!P1 IADD3 R22, PT, PT, R22, 0x40, RZ ;  /* 0x0000004016169810 */ /* 0x000fce0007ffe0ff */
.L_x_211:
[----:B------:R-:W-:Y:S01]  /*8050*/  LEA R25, R2, 0xc0800000, 0x17 ;  /* 0xc080000002197811 */ /* 0x000fe200078eb8ff */
[----:B------:R-:W-:Y:S01]  /*8060*/  BSSY.RECONVERGENT B2, `(.L_x_216) ;  /* 0x0000036000027945 */ /* 0x000fe20003800200 */
[----:B------:R-:W-:Y:S02]  /*8070*/  IADD3 R26, PT, PT, R26, -0x7f, RZ ;  /* 0xffffff811a1a7810 */ /* 0x000fe40007ffe0ff */
[----:B------:R-:W-:-:S04]  /*8080*/  IADD3 R25, PT, PT, -R25, R0, RZ ;  /* 0x0000000019197210 */ /* 0x000fc80007ffe1ff */
[----:B------:R0:W1:Y:S02]  /*8090*/  MUFU.RCP R0, R25 ;  /* 0x0000001900007308 */ /* 0x0000640000001000 */
[----:B0-----:R-:W-:-:S04]  /*80a0*/  FADD.FTZ R25, -R25, -RZ ;  /* 0x800000ff19197221 */ /* 0x001fc80000010100 */
[----:B-1----:R-:W-:-:S04]  /*80b0*/  FFMA R27, R0, R25, 1 ;  /* 0x3f800000001b7423 */ /* 0x002fc80000000019 */
[----:B------:R-:W-:Y:S01]  /*80c0*/  FFMA R27, R0, R27, R0 ;  /* 0x0000001b001b7223 */ /* 0x000fe20000000000 */
[----:B------:R-:W-:-:S04]  /*80d0*/  IMAD R0, R26, -0x800000, R3 ;  /* 0xff8000001a007824 */ /* 0x000fc800078e0203 */
[----:B------:R-:W-:-:S04]  /*80e0*/  FFMA R24, R0, R27, RZ ;  /* 0x0000001b00187223 */ /* 0x000fc800000000ff */
[----:B------:R-:W-:-:S04]  /*80f0*/  FFMA R3, R25, R24, R0 ;  /* 0x0000001819037223 */ /* 0x000fc80000000000 */
[----:B------:R-:W-:Y:S01]  /*8100*/  FFMA R24, R27, R3, R24 ;  /* 0x000000031b187223 */ /* 0x000fe20000000018 */
[----:B------:R-:W-:-:S03]  /*8110*/  IADD3 R3, PT, PT, R26, 0x7f, -R2 ;  /* 0x0000007f1a037810 */ /* 0x000fc60007ffe802 */
[----:B------:R-:W-:Y:S01]  /*8120*/  FFMA R25, R25, R24, R0 ;  /* 0x0000001819197223 */ /* 0x000fe20000000000 */
[----:B------:R-:W-:-:S03]  /*8130*/  IADD3 R3, PT, PT, R3, R22, RZ ;  /* 0x0000001603037210 */ /* 0x000fc60007ffe0ff */
[----:B------:R-:W-:-:S05]  /*8140*/  FFMA R0, R27, R25, R24 ;  /* 0x000000191b007223 */ /* 0x000fca0000000018 */
[----:B------:R-:W-:-:S04]  /*8150*/  SHF.R.U32.HI R2, RZ, 0x17, R0 ;  /* 0x00000017ff027819 */ /* 0x000fc80000011600 */
[----:B------:R-:W-:-:S04]  /*8160*/  LOP3.LUT R2, R2, 0xff, RZ, 0xc0, !PT ;  /* 0x000000ff02027812 */ /* 0x000fc800078ec0ff */
[----:B------:R-:W-:-:S04]  /*8170*/  IADD3 R2, PT, PT, R2, R3, RZ ;  /* 0x0000000302027210 */ /* 0x000fc80007ffe0ff */
[----:B------:R-:W-:-:S04]  /*8180*/  IADD3 R22, PT, PT, R2, -0x1, RZ ;  /* 0xffffffff02167810 */ /* 0x000fc80007ffe0ff */
[----:B------:R-:W-:-:S13]  /*8190*/  ISETP.GE.U32.AND P0, PT, R22, 0xfe, PT ;  /* 0x000000fe1600780c */ /* 0x000fda0003f06070 */
[----:B------:R-:W-:Y:S05]  /*81a0*/  @!P0 BRA `(.L_x_217) ;  /* 0x0000000000808947 */ /* 0x000fea0003800000 */
[----:B------:R-:W-:-:S13]  /*81b0*/  ISETP.GT.AND P0, PT, R2, 0xfe, PT ;  /* 0x000000fe0200780c */ /* 0x000fda0003f04270 */
[----:B------:R-:W-:Y:S05]  /*81c0*/  @P0 BRA `(.L_x_218) ;  /* 0x00000000006c0947 */ /* 0x000fea0003800000 */
[----:B------:R-:W-:-:S13]  /*81d0*/  ISETP.GE.AND P0, PT, R2, 0x1, PT ;  /* 0x000000010200780c */ /* 0x000fda0003f06270 */
[----:B------:R-:W-:Y:S05]  /*81e0*/  @P0 BRA `(.L_x_219) ;  /* 0x0000000000740947 */ /* 0x000fea0003800000 */
[----:B------:R-:W-:Y:S02]  /*81f0*/  ISETP.GE.AND P0, PT, R2, -0x18, PT ;  /* 0xffffffe80200780c */ /* 0x000fe40003f06270 */
[----:B------:R-:W-:-:S11]  /*8200*/  LOP3.LUT R0, R0, 0x80000000, RZ, 0xc0, !PT ;  /* 0x8000000000007812 */ /* 0x000fd600078ec0ff */
[----:B------:R-:W-:Y:S05]  /*8210*/  @!P0 BRA `(.L_x_219) ;  /* 0x0000000000688947 */ /* 0x000fea0003800000 */
[CCC-:B------:R-:W-:Y:S01]  /*8220*/  FFMA.RZ R3, R27.reuse, R25.reuse, R24.reuse ;  /* 0x000000191b037223 */ /* 0x1c0fe2000000c018 */
[CCC-:B------:R-:W-:Y:S01]  /*8230*/  FFMA.RP R22, R27.reuse, R25.reuse, R24.reuse ;  /* 0x000000191b167223 */ /* 0x1c0fe20000008018 */
[----:B------:R-:W-:Y:S01]  /*8240*/  FFMA.RM R25, R27, R25, R24 ;  /* 0x000000191b197223 */ /* 0x000fe20000004018 */
[C---:B------:R-:W-:Y:S02]  /*8250*/  IADD3 R24, PT, PT, R2.reuse, 0x20, RZ ;  /* 0x0000002002187810 */ /* 0x040fe40007ffe0ff */
[----:B------:R-:W-:Y:S02]  /*8260*/  LOP3.LUT R3, R3, 0x7fffff, RZ, 0xc0, !PT ;  /* 0x007fffff03037812 */ /* 0x000fe400078ec0ff */
[C---:B------:R-:W-:Y:S02]  /*8270*/  ISETP.NE.AND P0, PT, R2.reuse, RZ, PT ;  /* 0x000000ff0200720c */ /* 0x040fe40003f05270 */
[----:B------:R-:W-:Y:S02]  /*8280*/  LOP3.LUT R3, R3, 0x800000, RZ, 0xfc, !PT ;  /* 0x0080000003037812 */ /* 0x000fe400078efcff */
[----:B------:R-:W-:-:S02]  /*8290*/  ISETP.NE.AND P1, PT, R2, RZ, PT ;  /* 0x000000ff0200720c */ /* 0x000fc40003f25270 */
[----:B------:R-:W-:Y:S02]  /*82a0*/  IADD3 R2, PT, PT, -R2, RZ, RZ ;  /* 0x000000ff02027210 */ /* 0x000fe40007ffe1ff */
[----:B------:R-:W-:Y:S02]  /*82b0*/  SHF.L.U32 R24, R3, R24, RZ ;  /* 0x0000001803187219 */ /* 0x000fe400000006ff */
[----:B------:R-:W-:Y:S02]  /*82c0*/  FSETP.NEU.FTZ.AND P2, PT, R22, R25, PT ;  /* 0x000000191600720b */ /* 0x000fe40003f5d000 */
[----:B------:R-:W-:Y:S02]  /*82d0*/  SEL R2, R2, RZ, P0 ;  /* 0x000000ff02027207 */ /* 0x000fe40000000000 */
[----:B------:R-:W-:Y:S02]  /*82e0*/  ISETP.NE.AND P1, PT, R24, RZ, P1 ;  /* 0x000000ff1800720c */ /* 0x000fe40000f25270 */
[----:B------:R-:W-:-:S02]  /*82f0*/  SHF.R.U32.HI R25, RZ, R2, R3 ;  /* 0x00000002ff197219 */ /* 0x000fc40000011603 */
[----:B------:R-:W-:Y:S02]  /*8300*/  PLOP3.LUT P1, PT, P2, P1, PT, 0xf8, 0x8f ;  /* 0x00000000008f781c */ /* 0x000fe40001723f70 */
[----:B------:R-:W-:Y:S02]  /*8310*/  SHF.R.U32.HI R3, RZ, 0x1, R25 ;  /* 0x00000001ff037819 */ /* 0x000fe40000011619 */
[----:B------:R-:W-:-:S04]  /*8320*/  SEL R2, RZ, 0x1, !P1 ;  /* 0x00000001ff027807 */ /* 0x000fc80004800000 */
[----:B------:R-:W-:-:S04]  /*8330*/  LOP3.LUT R2, R2, 0x1, R3, 0xf8, !PT ;  /* 0x0000000102027812 */ /* 0x000fc800078ef803 */
[----:B------:R-:W-:-:S04]  /*8340*/  LOP3.LUT R2, R2, R25, RZ, 0xc0, !PT ;  /* 0x0000001902027212 */ /* 0x000fc800078ec0ff */
[----:B------:R-:W-:-:S04]  /*8350*/  IADD3 R3, PT, PT, R3, R2, RZ ;  /* 0x0000000203037210 */ /* 0x000fc80007ffe0ff */
[----:B------:R-:W-:Y:S01]  /*8360*/  LOP3.LUT R0, R3, R0, RZ, 0xfc, !PT ;  /* 0x0000000003007212 */ /* 0x000fe200078efcff */
[----:B------:R-:W-:Y:S06]  /*8370*/  BRA `(.L_x_219) ;  /* 0x0000000000107947 */ /* 0x000fec0003800000 */
.L_x_218:
[----:B------:R-:W-:-:S04]  /*8380*/  LOP3.LUT R0, R0, 0x80000000, RZ, 0xc0, !PT ;  /* 0x8000000000007812 */ /* 0x000fc800078ec0ff */
[----:B------:R-:W-:Y:S01]  /*8390*/  LOP3.LUT R0, R0, 0x7f800000, RZ, 0xfc, !PT ;  /* 0x7f80000000007812 */ /* 0x000fe200078efcff */
[----:B------:R-:W-:Y:S06]  /*83a0*/  BRA `(.L_x_219) ;  /* 0x0000000000047947 */ /* 0x000fec0003800000 */
.L_x_217:
[----:B------:R-:W-:-:S07]  /*83b0*/  LEA R0, R3, R0, 0x17 ;  /* 0x0000000003007211 */ /* 0x000fce00078eb8ff */
.L_x_219:
[----:B------:R-:W-:Y:S05]  /*83c0*/  BSYNC.RECONVERGENT B2 ;  /* 0x0000000000027941 */ /* 0x000fea0003800200 */
.L_x_216:
[----:B------:R-:W-:Y:S05]  /*83d0*/  BRA `(.L_x_220) ;  /* 0x0000000000207947 */ /* 0x000fea0003800000 */
.L_x_215:
[----:B------:R-:W-:-:S04]  /*83e0*/  LOP3.LUT R0, R0, 0x80000000, R3, 0x48, !PT ;  /* 0x8000000000007812 */ /* 0x000fc800078e4803 */
[----:B------:R-:W-:Y:S01]  /*83f0*/  LOP3.LUT R0, R0, 0x7f800000, RZ, 0xfc, !PT ;  /* 0x7f80000000007812 */ /* 0x000fe200078efcff */
[----:B------:R-:W-:Y:S06]  /*8400*/  BRA `(.L_x_220) ;  /* 0x0000000000147947 */ /* 0x000fec0003800000 */
.L_x_214:
[----:B------:R-:W-:Y:S01]  /*8410*/  LOP3.LUT R0, R0, 0x80000000, R3, 0x48, !PT ;  /* 0x8000000000007812 */ /* 0x000fe200078e4803 */
[----:B------:R-:W-:Y:S06]  /*8420*/  BRA `(.L_x_220) ;  /* 0x00000000000c7947 */ /* 0x000fec0003800000 */
.L_x_213:
[----:B------:R-:W0:Y:S01]  /*8430*/  MUFU.RSQ R0, -QNAN ;  /* 0xffc0000000007908 */ /* 0x000e220000001400 */
[----:B------:R-:W-:Y:S05]  /*8440*/  BRA `(.L_x_220) ;  /* 0x0000000000047947 */ /* 0x000fea0003800000 */
.L_x_212:
[----:B------:R-:W-:-:S07]  /*8450*/  FADD.FTZ R0, R3, R0 ;  /* 0x0000000003007221 */ /* 0x000fce0000010000 */
.L_x_220:
[----:B------:R-:W-:Y:S05]  /*8460*/  BSYNC.RECONVERGENT B1 ;  /* 0x0000000000017941 */ /* 0x000fea0003800200 */
.L_x_210:
[----:B------:R-:W-:Y:S01]  /*8470*/  HFMA2 R3, -RZ, RZ, 0, 0 ;  /* 0x00000000ff037431 */ /* 0x000fe200000001ff */
[----:B------:R-:W-:-:S04]  /*8480*/  MOV R2, R20 ;  /* 0x0000001400027202 */ /* 0x000fc80000000f00 */
[----:B0-----:R-:W-:Y:S05]  /*8490*/  RET.REL.NODEC R2 `(_Z7computeiiiffffffP4atomiPf) ;  /* 0xffffff7802d87950 */ /* 0x001fea0003c3ffff */
.L_x_221:
[----:B------:R-:W-:-:S00]  /*84a0*/  BRA `(.L_x_221) ;  /* 0xfffffffc00fc7947 */ /* 0x000fc0000383ffff */
[----:B------:R-:W-:-:S00]  /*84b0*/  NOP ;  /* 0x0000000000007918 */ /* 0x000fc00000000000 */
        /* <DEDUP_REMOVED lines=12> */
.L_x_223:


//--------------------- .nv.shared.reserved.0     --------------------------
	.section	.nv.shared.reserved.0,"aw",@nobits
	.weak		__nv_reservedSMEM_offset_0_alias
	.size		__nv_reservedSMEM_offset_0_alias, 0, 64
	.other		__nv_reservedSMEM_offset_0_alias,@"STO_CUDA_RESERVED_SHARED STV_DEFAULT"
__nv_reservedSMEM_offset_0_alias:
	.zero		0
	.zero		64


//--------------------- .nv.constant0._Z7computeiiiffffffP4atomiPf --------------------------
	.section	.nv.constant0._Z7computeiiiffffffP4atomiPf,"a",@progbits
	.sectionflags	@""
	.align	4
.nv.constant0._Z7computeiiiffffffP4atomiPf:
	.zero		960


//--------------------- SYMBOLS --------------------------

	.type		.nv.reservedSmem.offset0,@object
	.size		.nv.reservedSmem.offset0,0x4
